	.target	sm_90a

	.elftype	@"ET_EXEC"


//--------------------- .note.nv.tkinfo           --------------------------
	.section	.note.nv.tkinfo,"",@"SHT_NOTE"
	.sectionflags	@"SHF_NOTE_NV_TKINFO"
	.tkinfo
        /*0018*/ 	.word	0x00000002
        /*0030*/ 	.string	""
        /*0030*/ 	.string	"ptxas"
        /*0030*/ 	.string	"Cuda compilation tools, release 13.0, V13.0.88"
        /*0030*/ 	.string	"Build cuda_13.0.r13.0/compiler.36424714_0"
        /*0030*/ 	.string	"-arch sm_90a -m 64 "



//--------------------- .note.nv.cuinfo           --------------------------
	.section	.note.nv.cuinfo,"",@"SHT_NOTE"
	.sectionflags	@"SHF_NOTE_NV_CUINFO"
        /*0018*/ 	.short	0x0002
        /*001a*/ 	.short	0x005a
        /*001c*/ 	.short	0x0082
	.zero		2


//--------------------- .nv.info                  --------------------------
	.section	.nv.info,"",@"SHT_CUDA_INFO"
	.align	4


	//----- nvinfo : EIATTR_REGCOUNT
	.align		4
        /*0000*/ 	.byte	0x04, 0x2f
        /*0002*/ 	.short	(.L_15 - .L_14)
	.align		4
.L_14:
        /*0004*/ 	.word	index@(_ZN7cutlass13device_kernelINS_4gemm6kernel13GemmUniversalIN4cute5tupleIJiiiiEEENS1_10collective13CollectiveMmaINS1_34MainloopSm90TmaGmmaWarpSpecializedILi9ENS5_IJNS4_1CILi1EEESB_SB_EEENS1_32KernelTmaWarpSpecializedPingpongEEENS5_IJNSA_ILi64EEENSA_ILi128EEENSA_ILi32EEEEEENS_10tfloat32_tENS5_IJlSB_lEEESJ_SK_NS4_8TiledMMAINS4_8MMA_AtomIJNS4_4SM904GMMA30MMA_64x128x8_F32TF32TF32_SS_TNILNSO_7ScaleInE1ELSQ_1EEEEEENS4_6LayoutISC_NS5_IJNSA_ILi0EEESU_SU_EEEEENS5_IJNS4_10UnderscoreESX_SX_EEEEENS4_13SM90_TMA_LOADENS4_14ComposedLayoutINS4_7SwizzleILi3ELi4ELi3EEENS4_18smem_ptr_flag_bitsILi32EEENST_INS5_IJNSA_ILi8EEESH_EEENS5_IJSH_SB_EEEEEEEvNS4_8identityES10_S1A_vS1B_EENS_8epilogue10collective6detail29Sm90TmaWarpSpecializedAdapterINS1E_15DefaultEpilogueISJ_SK_SK_NS1D_6thread17LinearCombinationISJ_Li1EffLNS1I_9ScaleType4KindE0ELNS_15FloatRoundStyleE2ESJ_EENS1_15EpilogueDefaultEEEEEvvEEEEvNT_6ParamsE)
        /*0008*/ 	.word	0x000000a8


	//----- nvinfo : EIATTR_FRAME_SIZE
	.align		4
.L_15:
        /*000c*/ 	.byte	0x04, 0x11
        /*000e*/ 	.short	(.L_17 - .L_16)
	.align		4
.L_16:
        /*0010*/ 	.word	index@(_ZN7cutlass13device_kernelINS_4gemm6kernel13GemmUniversalIN4cute5tupleIJiiiiEEENS1_10collective13CollectiveMmaINS1_34MainloopSm90TmaGmmaWarpSpecializedILi9ENS5_IJNS4_1CILi1EEESB_SB_EEENS1_32KernelTmaWarpSpecializedPingpongEEENS5_IJNSA_ILi64EEENSA_ILi128EEENSA_ILi32EEEEEENS_10tfloat32_tENS5_IJlSB_lEEESJ_SK_NS4_8TiledMMAINS4_8MMA_AtomIJNS4_4SM904GMMA30MMA_64x128x8_F32TF32TF32_SS_TNILNSO_7ScaleInE1ELSQ_1EEEEEENS4_6LayoutISC_NS5_IJNSA_ILi0EEESU_SU_EEEEENS5_IJNS4_10UnderscoreESX_SX_EEEEENS4_13SM90_TMA_LOADENS4_14ComposedLayoutINS4_7SwizzleILi3ELi4ELi3EEENS4_18smem_ptr_flag_bitsILi32EEENST_INS5_IJNSA_ILi8EEESH_EEENS5_IJSH_SB_EEEEEEEvNS4_8identityES10_S1A_vS1B_EENS_8epilogue10collective6detail29Sm90TmaWarpSpecializedAdapterINS1E_15DefaultEpilogueISJ_SK_SK_NS1D_6thread17LinearCombinationISJ_Li1EffLNS1I_9ScaleType4KindE0ELNS_15FloatRoundStyleE2ESJ_EENS1_15EpilogueDefaultEEEEEvvEEEEvNT_6ParamsE)
        /*0014*/ 	.word	0x00000008


	//----- nvinfo : EIATTR_MIN_STACK_SIZE
	.align		4
.L_17:
        /*0018*/ 	.byte	0x04, 0x12
        /*001a*/ 	.short	(.L_19 - .L_18)
	.align		4
.L_18:
        /*001c*/ 	.word	index@(_ZN7cutlass13device_kernelINS_4gemm6kernel13GemmUniversalIN4cute5tupleIJiiiiEEENS1_10collective13CollectiveMmaINS1_34MainloopSm90TmaGmmaWarpSpecializedILi9ENS5_IJNS4_1CILi1EEESB_SB_EEENS1_32KernelTmaWarpSpecializedPingpongEEENS5_IJNSA_ILi64EEENSA_ILi128EEENSA_ILi32EEEEEENS_10tfloat32_tENS5_IJlSB_lEEESJ_SK_NS4_8TiledMMAINS4_8MMA_AtomIJNS4_4SM904GMMA30MMA_64x128x8_F32TF32TF32_SS_TNILNSO_7ScaleInE1ELSQ_1EEEEEENS4_6LayoutISC_NS5_IJNSA_ILi0EEESU_SU_EEEEENS5_IJNS4_10UnderscoreESX_SX_EEEEENS4_13SM90_TMA_LOADENS4_14ComposedLayoutINS4_7SwizzleILi3ELi4ELi3EEENS4_18smem_ptr_flag_bitsILi32EEENST_INS5_IJNSA_ILi8EEESH_EEENS5_IJSH_SB_EEEEEEEvNS4_8identityES10_S1A_vS1B_EENS_8epilogue10collective6detail29Sm90TmaWarpSpecializedAdapterINS1E_15DefaultEpilogueISJ_SK_SK_NS1D_6thread17LinearCombinationISJ_Li1EffLNS1I_9ScaleType4KindE0ELNS_15FloatRoundStyleE2ESJ_EENS1_15EpilogueDefaultEEEEEvvEEEEvNT_6ParamsE)
        /*0020*/ 	.word	0x00000008
.L_19:


//--------------------- .nv.compat                --------------------------
	.section	.nv.compat,"",@"SHT_CUDA_COMPAT_INFO"
	.align	4
        /*0000*/ 	.byte	0x02, 0x09, 0x01, 0x00, 0x02, 0x02, 0x04, 0x00, 0x02, 0x05, 0x05, 0x00, 0x03, 0x07, 0x01, 0x01
        /*0010*/ 	.byte	0x02, 0x03, 0x01, 0x00, 0x02, 0x06, 0x01, 0x00, 0x04, 0x0b, 0x08, 0x00, 0x00, 0x00, 0x00, 0x00
        /*0020*/ 	.byte	0x00, 0x00, 0x00, 0x00


//--------------------- .nv.info._ZN7cutlass13device_kernelINS_4gemm6kernel13GemmUniversalIN4cute5tupleIJiiiiEEENS1_10collective13CollectiveMmaINS1_34MainloopSm90TmaGmmaWarpSpecializedILi9ENS5_IJNS4_1CILi1EEESB_SB_EEENS1_32KernelTmaWarpSpecializedPingpongEEENS5_IJNSA_ILi64EEENSA_ILi128EEENSA_ILi32EEEEEENS_10tfloat32_tENS5_IJlSB_lEEESJ_SK_NS4_8TiledMMAINS4_8MMA_AtomIJNS4_4SM904GMMA30MMA_64x128x8_F32TF32TF32_SS_TNILNSO_7ScaleInE1ELSQ_1EEEEEENS4_6LayoutISC_NS5_IJNSA_ILi0EEESU_SU_EEEEENS5_IJNS4_10UnderscoreESX_SX_EEEEENS4_13SM90_TMA_LOADENS4_14ComposedLayoutINS4_7SwizzleILi3ELi4ELi3EEENS4_18smem_ptr_flag_bitsILi32EEENST_INS5_IJNSA_ILi8EEESH_EEENS5_IJSH_SB_EEEEEEEvNS4_8identityES10_S1A_vS1B_EENS_8epilogue10collective6detail29Sm90TmaWarpSpecializedAdapterINS1E_15DefaultEpilogueISJ_SK_SK_NS1D_6thread17LinearCombinationISJ_Li1EffLNS1I_9ScaleType4KindE0ELNS_15FloatRoundStyleE2ESJ_EENS1_15EpilogueDefaultEEEEEvvEEEEvNT_6ParamsE --------------------------
	.section	.nv.info._ZN7cutlass13device_kernelINS_4gemm6kernel13GemmUniversalIN4cute5tupleIJiiiiEEENS1_10collective13CollectiveMmaINS1_34MainloopSm90TmaGmmaWarpSpecializedILi9ENS5_IJNS4_1CILi1EEESB_SB_EEENS1_32KernelTmaWarpSpecializedPingpongEEENS5_IJNSA_ILi64EEENSA_ILi128EEENSA_ILi32EEEEEENS_10tfloat32_tENS5_IJlSB_lEEESJ_SK_NS4_8TiledMMAINS4_8MMA_AtomIJNS4_4SM904GMMA30MMA_64x128x8_F32TF32TF32_SS_TNILNSO_7ScaleInE1ELSQ_1EEEEEENS4_6LayoutISC_NS5_IJNSA_ILi0EEESU_SU_EEEEENS5_IJNS4_10UnderscoreESX_SX_EEEEENS4_13SM90_TMA_LOADENS4_14ComposedLayoutINS4_7SwizzleILi3ELi4ELi3EEENS4_18smem_ptr_flag_bitsILi32EEENST_INS5_IJNSA_ILi8EEESH_EEENS5_IJSH_SB_EEEEEEEvNS4_8identityES10_S1A_vS1B_EENS_8epilogue10collective6detail29Sm90TmaWarpSpecializedAdapterINS1E_15DefaultEpilogueISJ_SK_SK_NS1D_6thread17LinearCombinationISJ_Li1EffLNS1I_9ScaleType4KindE0ELNS_15FloatRoundStyleE2ESJ_EENS1_15EpilogueDefaultEEEEEvvEEEEvNT_6ParamsE,"",@"SHT_CUDA_INFO"
	.sectionflags	@""
	.align	4


	//----- nvinfo : EIATTR_CUDA_API_VERSION
	.align		4
        /*0000*/ 	.byte	0x04, 0x37
        /*0002*/ 	.short	(.L_21 - .L_20)
.L_20:
        /*0004*/ 	.word	0x00000082


	//----- nvinfo : EIATTR_KPARAM_INFO
	.align		4
.L_21:
        /*0008*/ 	.byte	0x04, 0x17
        /*000a*/ 	.short	(.L_23 - .L_22)
.L_22:
        /*000c*/ 	.word	0x00000000
        /*0010*/ 	.short	0x0000
        /*0012*/ 	.short	0x0070
        /*0014*/ 	.byte	0x00, 0xf0, 0x01, 0x10


	//----- nvinfo : EIATTR_SPARSE_MMA_MASK
	.align		4
.L_23:
        /*0018*/ 	.byte	0x03, 0x50
        /*001a*/ 	.short	0x0000


	//----- nvinfo : EIATTR_MAXREG_COUNT
	.align		4
        /*001c*/ 	.byte	0x03, 0x1b
        /*001e*/ 	.short	0x00a8


	//----- nvinfo : EIATTR_NUM_BARRIERS
	.align		4
        /*0020*/ 	.byte	0x02, 0x4c
        /*0022*/ 	.byte	0x01
	.zero		1


	//----- nvinfo : EIATTR_EXTERNS
	.align		4
        /*0024*/ 	.byte	0x04, 0x0f
        /*0026*/ 	.short	(.L_25 - .L_24)


	//   ....[0]....
	.align		4
.L_24:
        /*0028*/ 	.word	index@(__assertfail)


	//----- nvinfo : EIATTR_ANNOTATIONS
	.align		4
.L_25:
        /*002c*/ 	.byte	0x04, 0x55
        /*002e*/ 	.short	(.L_27 - .L_26)


	//   ....[0]....
.L_26:
        /*0030*/ 	.word	0x00000001
        /*0034*/ 	.byte	0xa0, 0x0b, 0x00, 0x00, 0x01, 0x00, 0x00, 0x00, 0xc0, 0x12, 0x00, 0x00, 0x01, 0x00, 0x00, 0x00
        /*0044*/ 	.byte	0x80, 0x61, 0x00, 0x00, 0x01, 0x00, 0x00, 0x00, 0x40, 0x6d, 0x00, 0x00


	//----- nvinfo : EIATTR_MERCURY_ISA_VERSION
	.align		4
.L_27:
        /*0050*/ 	.byte	0x03, 0x5f
        /*0052*/ 	.short	0x0101


	//----- nvinfo : EIATTR_INT_WARP_WIDE_INSTR_OFFSETS
	.align		4
        /*0054*/ 	.byte	0x04, 0x31
        /*0056*/ 	.short	(.L_29 - .L_28)


	//   ....[0]....
.L_28:
        /*0058*/ 	.word	0x000004c0


	//   ....[1]....
        /*005c*/ 	.word	0x000004e0


	//   ....[2]....
        /*0060*/ 	.word	0x00000560


	//   ....[3]....
        /*0064*/ 	.word	0x00000570


	//   ....[4]....
        /*0068*/ 	.word	0x00000580


	//   ....[5]....
        /*006c*/ 	.word	0x000005a0


	//   ....[6]....
        /*0070*/ 	.word	0x00000630


	//   ....[7]....
        /*0074*/ 	.word	0x00000650


	//----- nvinfo : EIATTR_COOP_GROUP_MASK_REGIDS
	.align		4
.L_29:
        /*0078*/ 	.byte	0x04, 0x29
        /*007a*/ 	.short	(.L_31 - .L_30)


	//   ....[0]....
.L_30:
        /*007c*/ 	.word	0xffffffff


	//   ....[1]....
        /*0080*/ 	.word	0xffffffff


	//   ....[2]....
        /*0084*/ 	.word	0xffffffff


	//   ....[3]....
        /*0088*/ 	.word	0xffffffff


	//   ....[4]....
        /*008c*/ 	.word	0xffffffff


	//   ....[5]....
        /*0090*/ 	.word	0xffffffff


	//----- nvinfo : EIATTR_COOP_GROUP_INSTR_OFFSETS
	.align		4
.L_31:
        /*0094*/ 	.byte	0x04, 0x28
        /*0096*/ 	.short	(.L_33 - .L_32)


	//   ....[0]....
.L_32:
        /*0098*/ 	.word	0x00000070


	//   ....[1]....
        /*009c*/ 	.word	0x00000080


	//   ....[2]....
        /*00a0*/ 	.word	0x00000140


	//   ....[3]....
        /*00a4*/ 	.word	0x000003a0


	//   ....[4]....
        /*00a8*/ 	.word	0x000003e0


	//   ....[5]....
        /*00ac*/ 	.word	0x00000420


	//----- nvinfo : EIATTR_REG_RECONFIG
	.align		4
.L_33:
        /*00b0*/ 	.byte	0x01, 0x54
	.zero		2


	//----- nvinfo : EIATTR_SYSCALL_OFFSETS
	.align		4
        /*00b4*/ 	.byte	0x04, 0x46
        /*00b6*/ 	.short	(.L_35 - .L_34)


	//   ....[0]....
.L_34:
        /*00b8*/ 	.word	0x00001740


	//----- nvinfo : EIATTR_MBARRIER_INSTR_OFFSETS
	.align		4
.L_35:
        /*00bc*/ 	.byte	0x04, 0x39
        /*00be*/ 	.short	(.L_37 - .L_36)


	//   ....[0]....
.L_36:
        /*00c0*/ 	.word	0x00000260
        /*00c4*/ 	.word	0x000000ff
        /*00c8*/ 	.word	0x00000000
        /*00cc*/ 	.short	0x0100
        /*00ce*/ 	.byte	0x08
	.zero		1


	//   ....[1]....
        /*00d0*/ 	.word	0x00000270
        /*00d4*/ 	.word	0x000000ff
        /*00d8*/ 	.word	0x00000048
        /*00dc*/ 	.short	0x0100
        /*00de*/ 	.byte	0x08
	.zero		1


	//   ....[2]....
        /*00e0*/ 	.word	0x00000280
        /*00e4*/ 	.word	0x000000ff
        /*00e8*/ 	.word	0x00000008
        /*00ec*/ 	.short	0x0100
        /*00ee*/ 	.byte	0x08
	.zero		1


	//   ....[3]....
        /*00f0*/ 	.word	0x00000290
        /*00f4*/ 	.word	0x000000ff
        /*00f8*/ 	.word	0x00000050
        /*00fc*/ 	.short	0x0100
        /*00fe*/ 	.byte	0x08
	.zero		1


	//   ....[4]....
        /*0100*/ 	.word	0x000002a0
        /*0104*/ 	.word	0x000000ff
        /*0108*/ 	.word	0x00000010
        /*010c*/ 	.short	0x0100
        /*010e*/ 	.byte	0x08
	.zero		1


	//   ....[5]....
        /*0110*/ 	.word	0x000002b0
        /*0114*/ 	.word	0x000000ff
        /*0118*/ 	.word	0x00000058
        /*011c*/ 	.short	0x0100
        /*011e*/ 	.byte	0x08
	.zero		1


	//   ....[6]....
        /*0120*/ 	.word	0x000002c0
        /*0124*/ 	.word	0x000000ff
        /*0128*/ 	.word	0x00000018
        /*012c*/ 	.short	0x0100
        /*012e*/ 	.byte	0x08
	.zero		1


	//   ....[7]....
        /*0130*/ 	.word	0x000002d0
        /*0134*/ 	.word	0x000000ff
        /*0138*/ 	.word	0x00000060
        /*013c*/ 	.short	0x0100
        /*013e*/ 	.byte	0x08
	.zero		1


	//   ....[8]....
        /*0140*/ 	.word	0x000002e0
        /*0144*/ 	.word	0x000000ff
        /*0148*/ 	.word	0x00000020
        /*014c*/ 	.short	0x0100
        /*014e*/ 	.byte	0x08
	.zero		1


	//   ....[9]....
        /*0150*/ 	.word	0x000002f0
        /*0154*/ 	.word	0x000000ff
        /*0158*/ 	.word	0x00000068
        /*015c*/ 	.short	0x0100
        /*015e*/ 	.byte	0x08
	.zero		1


	//   ....[10]....
        /*0160*/ 	.word	0x00000300
        /*0164*/ 	.word	0x000000ff
        /*0168*/ 	.word	0x00000028
        /*016c*/ 	.short	0x0100
        /*016e*/ 	.byte	0x08
	.zero		1


	//   ....[11]....
        /*0170*/ 	.word	0x00000310
        /*0174*/ 	.word	0x000000ff
        /*0178*/ 	.word	0x00000070
        /*017c*/ 	.short	0x0100
        /*017e*/ 	.byte	0x08
	.zero		1


	//   ....[12]....
        /*0180*/ 	.word	0x00000320
        /*0184*/ 	.word	0x000000ff
        /*0188*/ 	.word	0x00000030
        /*018c*/ 	.short	0x0100
        /*018e*/ 	.byte	0x08
	.zero		1


	//   ....[13]....
        /*0190*/ 	.word	0x00000330
        /*0194*/ 	.word	0x000000ff
        /*0198*/ 	.word	0x00000078
        /*019c*/ 	.short	0x0100
        /*019e*/ 	.byte	0x08
	.zero		1


	//   ....[14]....
        /*01a0*/ 	.word	0x00000340
        /*01a4*/ 	.word	0x000000ff
        /*01a8*/ 	.word	0x00000038
        /*01ac*/ 	.short	0x0100
        /*01ae*/ 	.byte	0x08
	.zero		1


	//   ....[15]....
        /*01b0*/ 	.word	0x00000350
        /*01b4*/ 	.word	0x000000ff
        /*01b8*/ 	.word	0x00000080
        /*01bc*/ 	.short	0x0100
        /*01be*/ 	.byte	0x08
	.zero		1


	//   ....[16]....
        /*01c0*/ 	.word	0x00000360
        /*01c4*/ 	.word	0x000000ff
        /*01c8*/ 	.word	0x00000040
        /*01cc*/ 	.short	0x0100
        /*01ce*/ 	.byte	0x08
	.zero		1


	//   ....[17]....
        /*01d0*/ 	.word	0x00000370
        /*01d4*/ 	.word	0x000000ff
        /*01d8*/ 	.word	0x00000088
        /*01dc*/ 	.short	0x0100
        /*01de*/ 	.byte	0x08
	.zero		1


	//   ....[18]....
        /*01e0*/ 	.word	0x00000690
        /*01e4*/ 	.word	0x000000ff
        /*01e8*/ 	.word	0x000000c0
        /*01ec*/ 	.short	0x0100
        /*01ee*/ 	.byte	0x08
	.zero		1


	//   ....[19]....
        /*01f0*/ 	.word	0x00000700
        /*01f4*/ 	.word	0x000000ff
        /*01f8*/ 	.word	0x000000c8
        /*01fc*/ 	.short	0x0100
        /*01fe*/ 	.byte	0x08
	.zero		1


	//   ....[20]....
        /*0200*/ 	.word	0x00000720
        /*0204*/ 	.word	0x000000ff
        /*0208*/ 	.word	0x000000a0
        /*020c*/ 	.short	0x0100
        /*020e*/ 	.byte	0x09
	.zero		1


	//   ....[21]....
        /*0210*/ 	.word	0x00000730
        /*0214*/ 	.word	0x000000ff
        /*0218*/ 	.word	0x000000a8
        /*021c*/ 	.short	0x0100
        /*021e*/ 	.byte	0x09
	.zero		1


	//   ....[22]....
        /*0220*/ 	.word	0x00000740
        /*0224*/ 	.word	0x000000ff
        /*0228*/ 	.word	0x000000b0
        /*022c*/ 	.short	0x0100
        /*022e*/ 	.byte	0x09
	.zero		1


	//   ....[23]....
        /*0230*/ 	.word	0x00000750
        /*0234*/ 	.word	0x000000ff
        /*0238*/ 	.word	0x000000b8
        /*023c*/ 	.short	0x0100
        /*023e*/ 	.byte	0x09
	.zero		1


	//   ....[24]....
        /*0240*/ 	.word	0x00001600
        /*0244*/ 	.word	0x000000ff
        /*0248*/ 	.word	0xfffffff8
        /*024c*/ 	.short	0x010a
        /*024e*/ 	.byte	0x2b
	.zero		1


	//   ....[25]....
        /*0250*/ 	.word	0x000017c0
        /*0254*/ 	.word	0x00000003
        /*0258*/ 	.word	0x00000000
        /*025c*/ 	.short	0x010a
        /*025e*/ 	.byte	0x3f
	.zero		1


	//   ....[26]....
        /*0260*/ 	.word	0x00001820
        /*0264*/ 	.word	0x00000003
        /*0268*/ 	.word	0x00000000
        /*026c*/ 	.short	0x010a
        /*026e*/ 	.byte	0x3f
	.zero		1


	//   ....[27]....
        /*0270*/ 	.word	0x00001b80
        /*0274*/ 	.word	0x000000ff
        /*0278*/ 	.word	0x00000000
        /*027c*/ 	.short	0x010a
        /*027e*/ 	.byte	0x04
	.zero		1


	//   ....[28]....
        /*0280*/ 	.word	0x00001bc0
        /*0284*/ 	.word	0x000000ff
        /*0288*/ 	.word	0x00000000
        /*028c*/ 	.short	0x010a
        /*028e*/ 	.byte	0x04
	.zero		1


	//   ....[29]....
        /*0290*/ 	.word	0x00001e20
        /*0294*/ 	.word	0x000000ff
        /*0298*/ 	.word	0x00000000
        /*029c*/ 	.short	0x0101
        /*029e*/ 	.byte	0x04
	.zero		1


	//   ....[30]....
        /*02a0*/ 	.word	0x00001f20
        /*02a4*/ 	.word	0x00000003
        /*02a8*/ 	.word	0x00000000
        /*02ac*/ 	.short	0x0101
        /*02ae*/ 	.byte	0x2e
	.zero		1


	//   ....[31]....
        /*02b0*/ 	.word	0x00001ff0
        /*02b4*/ 	.word	0x000000ff
        /*02b8*/ 	.word	0x00000000
        /*02bc*/ 	.short	0x0101
        /*02be*/ 	.byte	0x06
	.zero		1


	//   ....[32]....
        /*02c0*/ 	.word	0x00002060
        /*02c4*/ 	.word	0x000000ff
        /*02c8*/ 	.word	0x00000008
        /*02cc*/ 	.short	0x010a
        /*02ce*/ 	.byte	0x2b
	.zero		1


	//   ....[33]....
        /*02d0*/ 	.word	0x000061c0
        /*02d4*/ 	.word	0x00000000
        /*02d8*/ 	.word	0x00000000
        /*02dc*/ 	.short	0x0101
        /*02de*/ 	.byte	0x2e
	.zero		1


	//   ....[34]....
        /*02e0*/ 	.word	0x00006ab0
        /*02e4*/ 	.word	0x0000000b
        /*02e8*/ 	.word	0x00000048
        /*02ec*/ 	.short	0x010a
        /*02ee*/ 	.byte	0x3f
	.zero		1


	//   ....[35]....
        /*02f0*/ 	.word	0x00006e70
        /*02f4*/ 	.word	0x00000006
        /*02f8*/ 	.word	0x000000c8
        /*02fc*/ 	.short	0x0101
        /*02fe*/ 	.byte	0x3f
	.zero		1


	//   ....[36]....
        /*0300*/ 	.word	0x00007590
        /*0304*/ 	.word	0x00000007
        /*0308*/ 	.word	0x00000000
        /*030c*/ 	.short	0x010a
        /*030e*/ 	.byte	0x3f
	.zero		1


	//   ....[37]....
        /*0310*/ 	.word	0x00007610
        /*0314*/ 	.word	0x00000006
        /*0318*/ 	.word	0x00000000
        /*031c*/ 	.short	0x010a
        /*031e*/ 	.byte	0x3f
	.zero		1


	//   ....[38]....
        /*0320*/ 	.word	0x000076a0
        /*0324*/ 	.word	0x00000007
        /*0328*/ 	.word	0x00000000
        /*032c*/ 	.short	0x010a
        /*032e*/ 	.byte	0x3f
	.zero		1


	//   ....[39]....
        /*0330*/ 	.word	0x00007730
        /*0334*/ 	.word	0x00000006
        /*0338*/ 	.word	0x00000000
        /*033c*/ 	.short	0x010a
        /*033e*/ 	.byte	0x3f
	.zero		1


	//   ....[40]....
        /*0340*/ 	.word	0x000077c0
        /*0344*/ 	.word	0x00000007
        /*0348*/ 	.word	0x00000000
        /*034c*/ 	.short	0x010a
        /*034e*/ 	.byte	0x3f
	.zero		1


	//   ....[41]....
        /*0350*/ 	.word	0x00007850
        /*0354*/ 	.word	0x00000006
        /*0358*/ 	.word	0x00000000
        /*035c*/ 	.short	0x010a
        /*035e*/ 	.byte	0x3f
	.zero		1


	//   ....[42]....
        /*0360*/ 	.word	0x000078e0
        /*0364*/ 	.word	0x00000007
        /*0368*/ 	.word	0x00000000
        /*036c*/ 	.short	0x010a
        /*036e*/ 	.byte	0x3f
	.zero		1


	//   ....[43]....
        /*0370*/ 	.word	0x00007970
        /*0374*/ 	.word	0x00000006
        /*0378*/ 	.word	0x00000000
        /*037c*/ 	.short	0x010a
        /*037e*/ 	.byte	0x3f
	.zero		1


	//   ....[44]....
        /*0380*/ 	.word	0x00007a00
        /*0384*/ 	.word	0x00000005
        /*0388*/ 	.word	0x00000000
        /*038c*/ 	.short	0x010a
        /*038e*/ 	.byte	0x3f
	.zero		1


	//   ....[45]....
        /*0390*/ 	.word	0x00007a70
        /*0394*/ 	.word	0x00000003
        /*0398*/ 	.word	0xfffffff8
        /*039c*/ 	.short	0x010a
        /*039e*/ 	.byte	0x3f
	.zero		1


	//   ....[46]....
        /*03a0*/ 	.word	0x00007ac0
        /*03a4*/ 	.word	0x00000003
        /*03a8*/ 	.word	0x00000000
        /*03ac*/ 	.short	0x010a
        /*03ae*/ 	.byte	0x3f
	.zero		1


	//   ....[47]....
        /*03b0*/ 	.word	0x00007b20
        /*03b4*/ 	.word	0x00000004
        /*03b8*/ 	.word	0x00000000
        /*03bc*/ 	.short	0x010a
        /*03be*/ 	.byte	0x3f
	.zero		1


	//   ....[48]....
        /*03c0*/ 	.word	0x00007b80
        /*03c4*/ 	.word	0x00000003
        /*03c8*/ 	.word	0x00000008
        /*03cc*/ 	.short	0x010a
        /*03ce*/ 	.byte	0x3f
	.zero		1


	//   ....[49]....
        /*03d0*/ 	.word	0x00007c50
        /*03d4*/ 	.word	0x0000000b
        /*03d8*/ 	.word	0x00000048
        /*03dc*/ 	.short	0x010a
        /*03de*/ 	.byte	0x3f
	.zero		1


	//   ....[50]....
        /*03e0*/ 	.word	0x00007d20
        /*03e4*/ 	.word	0x00000007
        /*03e8*/ 	.word	0x00000000
        /*03ec*/ 	.short	0x010a
        /*03ee*/ 	.byte	0x3f
	.zero		1


	//   ....[51]....
        /*03f0*/ 	.word	0x00007d70
        /*03f4*/ 	.word	0x00000006
        /*03f8*/ 	.word	0x00000000
        /*03fc*/ 	.short	0x010a
        /*03fe*/ 	.byte	0x3f
	.zero		1


	//   ....[52]....
        /*0400*/ 	.word	0x00007dc0
        /*0404*/ 	.word	0x00000007
        /*0408*/ 	.word	0x00000000
        /*040c*/ 	.short	0x010a
        /*040e*/ 	.byte	0x3f
	.zero		1


	//   ....[53]....
        /*0410*/ 	.word	0x00007e10
        /*0414*/ 	.word	0x00000006
        /*0418*/ 	.word	0x00000000
        /*041c*/ 	.short	0x010a
        /*041e*/ 	.byte	0x3f
	.zero		1


	//   ....[54]....
        /*0420*/ 	.word	0x00007e60
        /*0424*/ 	.word	0x00000007
        /*0428*/ 	.word	0x00000000
        /*042c*/ 	.short	0x010a
        /*042e*/ 	.byte	0x3f
	.zero		1


	//   ....[55]....
        /*0430*/ 	.word	0x00007eb0
        /*0434*/ 	.word	0x00000006
        /*0438*/ 	.word	0x00000000
        /*043c*/ 	.short	0x010a
        /*043e*/ 	.byte	0x3f
	.zero		1


	//   ....[56]....
        /*0440*/ 	.word	0x00007f00
        /*0444*/ 	.word	0x00000007
        /*0448*/ 	.word	0x00000000
        /*044c*/ 	.short	0x010a
        /*044e*/ 	.byte	0x3f
	.zero		1


	//   ....[57]....
        /*0450*/ 	.word	0x00007f50
        /*0454*/ 	.word	0x00000006
        /*0458*/ 	.word	0x00000000
        /*045c*/ 	.short	0x010a
        /*045e*/ 	.byte	0x3f
	.zero		1


	//----- nvinfo : EIATTR_NUM_MBARRIERS
	.align		4
.L_37:
        /*0460*/ 	.byte	0x03, 0x38
        /*0462*/ 	.short	0x0018


	//----- nvinfo : EIATTR_EXIT_INSTR_OFFSETS
	.align		4
        /*0464*/ 	.byte	0x04, 0x1c
        /*0466*/ 	.short	(.L_39 - .L_38)


	//   ....[0]....
.L_38:
        /*0468*/ 	.word	0x00001250


	//   ....[1]....
        /*046c*/ 	.word	0x000012b0


	//   ....[2]....
        /*0470*/ 	.word	0x000067e0


	//   ....[3]....
        /*0474*/ 	.word	0x00006810


	//   ....[4]....
        /*0478*/ 	.word	0x00007a50


	//----- nvinfo : EIATTR_MAX_THREADS
	.align		4
.L_39:
        /*047c*/ 	.byte	0x04, 0x05
        /*047e*/ 	.short	(.L_41 - .L_40)
.L_40:
        /*0480*/ 	.word	0x00000180
        /*0484*/ 	.word	0x00000001
        /*0488*/ 	.word	0x00000001


	//----- nvinfo : EIATTR_CRS_STACK_SIZE
	.align		4
.L_41:
        /*048c*/ 	.byte	0x04, 0x1e
        /*048e*/ 	.short	(.L_43 - .L_42)
.L_42:
        /*0490*/ 	.word	0x00000000


	//----- nvinfo : EIATTR_CBANK_PARAM_SIZE
	.align		4
.L_43:
        /*0494*/ 	.byte	0x03, 0x19
        /*0496*/ 	.short	0x0470


	//----- nvinfo : EIATTR_PARAM_CBANK
	.align		4
        /*0498*/ 	.byte	0x04, 0x0a
        /*049a*/ 	.short	(.L_45 - .L_44)
	.align		4
.L_44:
        /*049c*/ 	.word	index@(.nv.constant0._ZN7cutlass13device_kernelINS_4gemm6kernel13GemmUniversalIN4cute5tupleIJiiiiEEENS1_10collective13CollectiveMmaINS1_34MainloopSm90TmaGmmaWarpSpecializedILi9ENS5_IJNS4_1CILi1EEESB_SB_EEENS1_32KernelTmaWarpSpecializedPingpongEEENS5_IJNSA_ILi64EEENSA_ILi128EEENSA_ILi32EEEEEENS_10tfloat32_tENS5_IJlSB_lEEESJ_SK_NS4_8TiledMMAINS4_8MMA_AtomIJNS4_4SM904GMMA30MMA_64x128x8_F32TF32TF32_SS_TNILNSO_7ScaleInE1ELSQ_1EEEEEENS4_6LayoutISC_NS5_IJNSA_ILi0EEESU_SU_EEEEENS5_IJNS4_10UnderscoreESX_SX_EEEEENS4_13SM90_TMA_LOADENS4_14ComposedLayoutINS4_7SwizzleILi3ELi4ELi3EEENS4_18smem_ptr_flag_bitsILi32EEENST_INS5_IJNSA_ILi8EEESH_EEENS5_IJSH_SB_EEEEEEEvNS4_8identityES10_S1A_vS1B_EENS_8epilogue10collective6detail29Sm90TmaWarpSpecializedAdapterINS1E_15DefaultEpilogueISJ_SK_SK_NS1D_6thread17LinearCombinationISJ_Li1EffLNS1I_9ScaleType4KindE0ELNS_15FloatRoundStyleE2ESJ_EENS1_15EpilogueDefaultEEEEEvvEEEEvNT_6ParamsE)
        /*04a0*/ 	.short	0x0210
        /*04a2*/ 	.short	0x0470


	//----- nvinfo : EIATTR_SW_WAR
	.align		4
.L_45:
        /*04a4*/ 	.byte	0x04, 0x36
        /*04a6*/ 	.short	(.L_47 - .L_46)
.L_46:
        /*04a8*/ 	.word	0x00000008
.L_47:


//--------------------- .nv.callgraph             --------------------------
	.section	.nv.callgraph,"",@"SHT_CUDA_CALLGRAPH"
	.align	4
	.sectionentsize	8
	.align		4
        /*0000*/ 	.word	0x00000000
	.align		4
        /*0004*/ 	.word	0xffffffff
	.align		4
        /*0008*/ 	.word	index@(_ZN7cutlass13device_kernelINS_4gemm6kernel13GemmUniversalIN4cute5tupleIJiiiiEEENS1_10collective13CollectiveMmaINS1_34MainloopSm90TmaGmmaWarpSpecializedILi9ENS5_IJNS4_1CILi1EEESB_SB_EEENS1_32KernelTmaWarpSpecializedPingpongEEENS5_IJNSA_ILi64EEENSA_ILi128EEENSA_ILi32EEEEEENS_10tfloat32_tENS5_IJlSB_lEEESJ_SK_NS4_8TiledMMAINS4_8MMA_AtomIJNS4_4SM904GMMA30MMA_64x128x8_F32TF32TF32_SS_TNILNSO_7ScaleInE1ELSQ_1EEEEEENS4_6LayoutISC_NS5_IJNSA_ILi0EEESU_SU_EEEEENS5_IJNS4_10UnderscoreESX_SX_EEEEENS4_13SM90_TMA_LOADENS4_14ComposedLayoutINS4_7SwizzleILi3ELi4ELi3EEENS4_18smem_ptr_flag_bitsILi32EEENST_INS5_IJNSA_ILi8EEESH_EEENS5_IJSH_SB_EEEEEEEvNS4_8identityES10_S1A_vS1B_EENS_8epilogue10collective6detail29Sm90TmaWarpSpecializedAdapterINS1E_15DefaultEpilogueISJ_SK_SK_NS1D_6thread17LinearCombinationISJ_Li1EffLNS1I_9ScaleType4KindE0ELNS_15FloatRoundStyleE2ESJ_EENS1_15EpilogueDefaultEEEEEvvEEEEvNT_6ParamsE)
	.align		4
        /*000c*/ 	.word	index@(__assertfail)
	.align		4
        /*0010*/ 	.word	0x00000000
	.align		4
        /*0014*/ 	.word	0xfffffffe
	.align		4
        /*0018*/ 	.word	0x00000000
	.align		4
        /*001c*/ 	.word	0xfffffffd
	.align		4
        /*0020*/ 	.word	0x00000000
	.align		4
        /*0024*/ 	.word	0xfffffffc


//--------------------- .nv.constant4             --------------------------
	.section	.nv.constant4,"a",@progbits
	.align	8
	.align		8
.nv.constant4:
        /*0000*/ 	.dword	__assertfail
	.align		8
        /*0008*/ 	.dword	__unnamed_1
	.align		8
        /*0010*/ 	.dword	_ZN40_INTERNAL_13ccb1bc_4_k_cu_7c2cdc5b_263674cuda3std3__45__cpo5beginE
	.align		8
        /*0018*/ 	.dword	_ZN40_INTERNAL_13ccb1bc_4_k_cu_7c2cdc5b_263674cuda3std3__45__cpo3endE
	.align		8
        /*0020*/ 	.dword	_ZN40_INTERNAL_13ccb1bc_4_k_cu_7c2cdc5b_263674cuda3std3__45__cpo6cbeginE
	.align		8
        /*0028*/ 	.dword	_ZN40_INTERNAL_13ccb1bc_4_k_cu_7c2cdc5b_263674cuda3std3__45__cpo4cendE
	.align		8
        /*0030*/ 	.dword	_ZN40_INTERNAL_13ccb1bc_4_k_cu_7c2cdc5b_263674cuda3std3__442_GLOBAL__N__13ccb1bc_4_k_cu_7c2cdc5b_263676ignoreE
	.align		8
        /*0038*/ 	.dword	_ZN40_INTERNAL_13ccb1bc_4_k_cu_7c2cdc5b_263674cuda3std3__419piecewise_constructE
	.align		8
        /*0040*/ 	.dword	_ZN40_INTERNAL_13ccb1bc_4_k_cu_7c2cdc5b_263674cuda3std3__48in_placeE
	.align		8
        /*0048*/ 	.dword	_ZN40_INTERNAL_13ccb1bc_4_k_cu_7c2cdc5b_263674cuda3std6ranges3__45__cpo4swapE
	.align		8
        /*0050*/ 	.dword	_ZN40_INTERNAL_13ccb1bc_4_k_cu_7c2cdc5b_263674cuda3std6ranges3__45__cpo9iter_moveE
	.align		8
        /*0058*/ 	.dword	_ZN40_INTERNAL_13ccb1bc_4_k_cu_7c2cdc5b_263674cute7productE
	.align		8
        /*0060*/ 	.dword	_ZN40_INTERNAL_13ccb1bc_4_k_cu_7c2cdc5b_263674cute1_E
	.align		8
        /*0068*/ 	.dword	$str$22
	.align		8
        /*0070*/ 	.dword	$str$23


//--------------------- .text._ZN7cutlass13device_kernelINS_4gemm6kernel13GemmUniversalIN4cute5tupleIJiiiiEEENS1_10collective13CollectiveMmaINS1_34MainloopSm90TmaGmmaWarpSpecializedILi9ENS5_IJNS4_1CILi1EEESB_SB_EEENS1_32KernelTmaWarpSpecializedPingpongEEENS5_IJNSA_ILi64EEENSA_ILi128EEENSA_ILi32EEEEEENS_10tfloat32_tENS5_IJlSB_lEEESJ_SK_NS4_8TiledMMAINS4_8MMA_AtomIJNS4_4SM904GMMA30MMA_64x128x8_F32TF32TF32_SS_TNILNSO_7ScaleInE1ELSQ_1EEEEEENS4_6LayoutISC_NS5_IJNSA_ILi0EEESU_SU_EEEEENS5_IJNS4_10UnderscoreESX_SX_EEEEENS4_13SM90_TMA_LOADENS4_14ComposedLayoutINS4_7SwizzleILi3ELi4ELi3EEENS4_18smem_ptr_flag_bitsILi32EEENST_INS5_IJNSA_ILi8EEESH_EEENS5_IJSH_SB_EEEEEEEvNS4_8identityES10_S1A_vS1B_EENS_8epilogue10collective6detail29Sm90TmaWarpSpecializedAdapterINS1E_15DefaultEpilogueISJ_SK_SK_NS1D_6thread17LinearCombinationISJ_Li1EffLNS1I_9ScaleType4KindE0ELNS_15FloatRoundStyleE2ESJ_EENS1_15EpilogueDefaultEEEEEvvEEEEvNT_6ParamsE --------------------------
	.section	.text._ZN7cutlass13device_kernelINS_4gemm6kernel13GemmUniversalIN4cute5tupleIJiiiiEEENS1_10collective13CollectiveMmaINS1_34MainloopSm90TmaGmmaWarpSpecializedILi9ENS5_IJNS4_1CILi1EEESB_SB_EEENS1_32KernelTmaWarpSpecializedPingpongEEENS5_IJNSA_ILi64EEENSA_ILi128EEENSA_ILi32EEEEEENS_10tfloat32_tENS5_IJlSB_lEEESJ_SK_NS4_8TiledMMAINS4_8MMA_AtomIJNS4_4SM904GMMA30MMA_64x128x8_F32TF32TF32_SS_TNILNSO_7ScaleInE1ELSQ_1EEEEEENS4_6LayoutISC_NS5_IJNSA_ILi0EEESU_SU_EEEEENS5_IJNS4_10UnderscoreESX_SX_EEEEENS4_13SM90_TMA_LOADENS4_14ComposedLayoutINS4_7SwizzleILi3ELi4ELi3EEENS4_18smem_ptr_flag_bitsILi32EEENST_INS5_IJNSA_ILi8EEESH_EEENS5_IJSH_SB_EEEEEEEvNS4_8identityES10_S1A_vS1B_EENS_8epilogue10collective6detail29Sm90TmaWarpSpecializedAdapterINS1E_15DefaultEpilogueISJ_SK_SK_NS1D_6thread17LinearCombinationISJ_Li1EffLNS1I_9ScaleType4KindE0ELNS_15FloatRoundStyleE2ESJ_EENS1_15EpilogueDefaultEEEEEvvEEEEvNT_6ParamsE,"ax",@progbits
	.align	128
.text._ZN7cutlass13device_kernelINS_4gemm6kernel13GemmUniversalIN4cute5tupleIJiiiiEEENS1_10collective13CollectiveMmaINS1_34MainloopSm90TmaGmmaWarpSpecializedILi9ENS5_IJNS4_1CILi1EEESB_SB_EEENS1_32KernelTmaWarpSpecializedPingpongEEENS5_IJNSA_ILi64EEENSA_ILi128EEENSA_ILi32EEEEEENS_10tfloat32_tENS5_IJlSB_lEEESJ_SK_NS4_8TiledMMAINS4_8MMA_AtomIJNS4_4SM904GMMA30MMA_64x128x8_F32TF32TF32_SS_TNILNSO_7ScaleInE1ELSQ_1EEEEEENS4_6LayoutISC_NS5_IJNSA_ILi0EEESU_SU_EEEEENS5_IJNS4_10UnderscoreESX_SX_EEEEENS4_13SM90_TMA_LOADENS4_14ComposedLayoutINS4_7SwizzleILi3ELi4ELi3EEENS4_18smem_ptr_flag_bitsILi32EEENST_INS5_IJNSA_ILi8EEESH_EEENS5_IJSH_SB_EEEEEEEvNS4_8identityES10_S1A_vS1B_EENS_8epilogue10collective6detail29Sm90TmaWarpSpecializedAdapterINS1E_15DefaultEpilogueISJ_SK_SK_NS1D_6thread17LinearCombinationISJ_Li1EffLNS1I_9ScaleType4KindE0ELNS_15FloatRoundStyleE2ESJ_EENS1_15EpilogueDefaultEEEEEvvEEEEvNT_6ParamsE:
        .type           _ZN7cutlass13device_kernelINS_4gemm6kernel13GemmUniversalIN4cute5tupleIJiiiiEEENS1_10collective13CollectiveMmaINS1_34MainloopSm90TmaGmmaWarpSpecializedILi9ENS5_IJNS4_1CILi1EEESB_SB_EEENS1_32KernelTmaWarpSpecializedPingpongEEENS5_IJNSA_ILi64EEENSA_ILi128EEENSA_ILi32EEEEEENS_10tfloat32_tENS5_IJlSB_lEEESJ_SK_NS4_8TiledMMAINS4_8MMA_AtomIJNS4_4SM904GMMA30MMA_64x128x8_F32TF32TF32_SS_TNILNSO_7ScaleInE1ELSQ_1EEEEEENS4_6LayoutISC_NS5_IJNSA_ILi0EEESU_SU_EEEEENS5_IJNS4_10UnderscoreESX_SX_EEEEENS4_13SM90_TMA_LOADENS4_14ComposedLayoutINS4_7SwizzleILi3ELi4ELi3EEENS4_18smem_ptr_flag_bitsILi32EEENST_INS5_IJNSA_ILi8EEESH_EEENS5_IJSH_SB_EEEEEEEvNS4_8identityES10_S1A_vS1B_EENS_8epilogue10collective6detail29Sm90TmaWarpSpecializedAdapterINS1E_15DefaultEpilogueISJ_SK_SK_NS1D_6thread17LinearCombinationISJ_Li1EffLNS1I_9ScaleType4KindE0ELNS_15FloatRoundStyleE2ESJ_EENS1_15EpilogueDefaultEEEEEvvEEEEvNT_6ParamsE,@function
        .size           _ZN7cutlass13device_kernelINS_4gemm6kernel13GemmUniversalIN4cute5tupleIJiiiiEEENS1_10collective13CollectiveMmaINS1_34MainloopSm90TmaGmmaWarpSpecializedILi9ENS5_IJNS4_1CILi1EEESB_SB_EEENS1_32KernelTmaWarpSpecializedPingpongEEENS5_IJNSA_ILi64EEENSA_ILi128EEENSA_ILi32EEEEEENS_10tfloat32_tENS5_IJlSB_lEEESJ_SK_NS4_8TiledMMAINS4_8MMA_AtomIJNS4_4SM904GMMA30MMA_64x128x8_F32TF32TF32_SS_TNILNSO_7ScaleInE1ELSQ_1EEEEEENS4_6LayoutISC_NS5_IJNSA_ILi0EEESU_SU_EEEEENS5_IJNS4_10UnderscoreESX_SX_EEEEENS4_13SM90_TMA_LOADENS4_14ComposedLayoutINS4_7SwizzleILi3ELi4ELi3EEENS4_18smem_ptr_flag_bitsILi32EEENST_INS5_IJNSA_ILi8EEESH_EEENS5_IJSH_SB_EEEEEEEvNS4_8identityES10_S1A_vS1B_EENS_8epilogue10collective6detail29Sm90TmaWarpSpecializedAdapterINS1E_15DefaultEpilogueISJ_SK_SK_NS1D_6thread17LinearCombinationISJ_Li1EffLNS1I_9ScaleType4KindE0ELNS_15FloatRoundStyleE2ESJ_EENS1_15EpilogueDefaultEEEEEvvEEEEvNT_6ParamsE,(.L_x_208 - _ZN7cutlass13device_kernelINS_4gemm6kernel13GemmUniversalIN4cute5tupleIJiiiiEEENS1_10collective13CollectiveMmaINS1_34MainloopSm90TmaGmmaWarpSpecializedILi9ENS5_IJNS4_1CILi1EEESB_SB_EEENS1_32KernelTmaWarpSpecializedPingpongEEENS5_IJNSA_ILi64EEENSA_ILi128EEENSA_ILi32EEEEEENS_10tfloat32_tENS5_IJlSB_lEEESJ_SK_NS4_8TiledMMAINS4_8MMA_AtomIJNS4_4SM904GMMA30MMA_64x128x8_F32TF32TF32_SS_TNILNSO_7ScaleInE1ELSQ_1EEEEEENS4_6LayoutISC_NS5_IJNSA_ILi0EEESU_SU_EEEEENS5_IJNS4_10UnderscoreESX_SX_EEEEENS4_13SM90_TMA_LOADENS4_14ComposedLayoutINS4_7SwizzleILi3ELi4ELi3EEENS4_18smem_ptr_flag_bitsILi32EEENST_INS5_IJNSA_ILi8EEESH_EEENS5_IJSH_SB_EEEEEEEvNS4_8identityES10_S1A_vS1B_EENS_8epilogue10collective6detail29Sm90TmaWarpSpecializedAdapterINS1E_15DefaultEpilogueISJ_SK_SK_NS1D_6thread17LinearCombinationISJ_Li1EffLNS1I_9ScaleType4KindE0ELNS_15FloatRoundStyleE2ESJ_EENS1_15EpilogueDefaultEEEEEvvEEEEvNT_6ParamsE)
        .other          _ZN7cutlass13device_kernelINS_4gemm6kernel13GemmUniversalIN4cute5tupleIJiiiiEEENS1_10collective13CollectiveMmaINS1_34MainloopSm90TmaGmmaWarpSpecializedILi9ENS5_IJNS4_1CILi1EEESB_SB_EEENS1_32KernelTmaWarpSpecializedPingpongEEENS5_IJNSA_ILi64EEENSA_ILi128EEENSA_ILi32EEEEEENS_10tfloat32_tENS5_IJlSB_lEEESJ_SK_NS4_8TiledMMAINS4_8MMA_AtomIJNS4_4SM904GMMA30MMA_64x128x8_F32TF32TF32_SS_TNILNSO_7ScaleInE1ELSQ_1EEEEEENS4_6LayoutISC_NS5_IJNSA_ILi0EEESU_SU_EEEEENS5_IJNS4_10UnderscoreESX_SX_EEEEENS4_13SM90_TMA_LOADENS4_14ComposedLayoutINS4_7SwizzleILi3ELi4ELi3EEENS4_18smem_ptr_flag_bitsILi32EEENST_INS5_IJNSA_ILi8EEESH_EEENS5_IJSH_SB_EEEEEEEvNS4_8identityES10_S1A_vS1B_EENS_8epilogue10collective6detail29Sm90TmaWarpSpecializedAdapterINS1E_15DefaultEpilogueISJ_SK_SK_NS1D_6thread17LinearCombinationISJ_Li1EffLNS1I_9ScaleType4KindE0ELNS_15FloatRoundStyleE2ESJ_EENS1_15EpilogueDefaultEEEEEvvEEEEvNT_6ParamsE,@"STO_CUDA_ENTRY STV_DEFAULT"
_ZN7cutlass13device_kernelINS_4gemm6kernel13GemmUniversalIN4cute5tupleIJiiiiEEENS1_10collective13CollectiveMmaINS1_34MainloopSm90TmaGmmaWarpSpecializedILi9ENS5_IJNS4_1CILi1EEESB_SB_EEENS1_32KernelTmaWarpSpecializedPingpongEEENS5_IJNSA_ILi64EEENSA_ILi128EEENSA_ILi32EEEEEENS_10tfloat32_tENS5_IJlSB_lEEESJ_SK_NS4_8TiledMMAINS4_8MMA_AtomIJNS4_4SM904GMMA30MMA_64x128x8_F32TF32TF32_SS_TNILNSO_7ScaleInE1ELSQ_1EEEEEENS4_6LayoutISC_NS5_IJNSA_ILi0EEESU_SU_EEEEENS5_IJNS4_10UnderscoreESX_SX_EEEEENS4_13SM90_TMA_LOADENS4_14ComposedLayoutINS4_7SwizzleILi3ELi4ELi3EEENS4_18smem_ptr_flag_bitsILi32EEENST_INS5_IJNSA_ILi8EEESH_EEENS5_IJSH_SB_EEEEEEEvNS4_8identityES10_S1A_vS1B_EENS_8epilogue10collective6detail29Sm90TmaWarpSpecializedAdapterINS1E_15DefaultEpilogueISJ_SK_SK_NS1D_6thread17LinearCombinationISJ_Li1EffLNS1I_9ScaleType4KindE0ELNS_15FloatRoundStyleE2ESJ_EENS1_15EpilogueDefaultEEEEEvvEEEEvNT_6ParamsE:
[----:B------:R-:W0:Y:S02]  /*0000*/  LDC R1, c[0x0][0x28] ;  /* 0x00000a00ff017b82 */ /* 0x000e240000000800 */
[----:B0-----:R-:W-:Y:S01]  /*0010*/  VIADD R1, R1, 0xfffffff8 ;  /* 0xfffffff801017836 */ /* 0x001fe20000000000 */
[----:B------:R-:W0:Y:S01]  /*0020*/  S2R R4, SR_TID.X ;  /* 0x0000000000047919 */ /* 0x000e220000002100 */
[----:B------:R-:W-:Y:S01]  /*0030*/  ELECT P0, URZ, PT ;  /* 0x00000000003f782f */ /* 0x000fe20003800000 */
[----:B------:R-:W-:Y:S01]  /*0040*/  BSSY B0, `(.L_x_0) ;  /* 0x000000f000007945 */ /* 0x000fe20003800000 */
[--C-:B0-----:R-:W-:Y:S02]  /*0050*/  SHF.R.U32.HI R0, RZ, 0x5, R4.reuse ;  /* 0x00000005ff007819 */ /* 0x101fe40000011604 */
[----:B------:R-:W-:-:S03]  /*0060*/  SHF.R.U32.HI R5, RZ, 0x7, R4 ;  /* 0x00000007ff057819 */ /* 0x000fc60000011604 */
[----:B------:R-:W0:Y:S04]  /*0070*/  SHFL.IDX PT, R2, R0, RZ, 0x1f ;  /* 0x00001fff00027589 */ /* 0x000e2800000e0000 */
[----:B------:R1:W2:Y:S01]  /*0080*/  SHFL.IDX PT, R7, R5, RZ, 0x1f ;  /* 0x00001fff05077589 */ /* 0x0002a200000e0000 */
[----:B0-----:R-:W-:-:S13]  /*0090*/  ISETP.NE.OR P0, PT, R2, RZ, !P0 ;  /* 0x000000ff0200720c */ /* 0x001fda0004705670 */
[----:B-12---:R-:W-:Y:S05]  /*00a0*/  @P0 BRA `(.L_x_1) ;  /* 0x0000000000200947 */ /* 0x006fea0003800000 */
[----:B------:R-:W-:Y:S02]  /*00b0*/  ULDC.64 UR4, c[0x0][0x198] ;  /* 0x0000660000047ab9 */ /* 0x000fe40000000a00 */
[----:B------:R-:W-:Y:S02]  /*00c0*/  UIADD3 UR6, UP0, UR4, 0xf0, URZ ;  /* 0x000000f004067890 */ /* 0x000fe4000ff1e03f */
[----:B------:R-:W-:Y:S02]  /*00d0*/  UIADD3 UR4, UP1, UR4, 0x1f0, URZ ;  /* 0x000001f004047890 */ /* 0x000fe4000ff3e03f */
[----:B------:R-:W-:Y:S02]  /*00e0*/  UIADD3.X UR7, URZ, UR5, URZ, UP0, !UPT ;  /* 0x000000053f077290 */ /* 0x000fe400087fe43f */
[----:B------:R-:W-:-:S07]  /*00f0*/  UIADD3.X UR5, URZ, UR5, URZ, UP1, !UPT ;  /* 0x000000053f057290 */ /* 0x000fce0008ffe43f */
[----:B------:R0:W-:Y:S02]  /*0100*/  UTMACCTL.PF [UR6] ;  /* 0x00000000060079b9 */ /* 0x0001e40008040000 */
[----:B------:R0:W-:Y:S02]  /*0110*/  UTMACCTL.PF [UR4] ;  /* 0x00000000040079b9 */ /* 0x0001e40008040000 */
[----:B0-----:R-:W-:Y:S01]  /*0120*/  NOP ;  /* 0x0000000000007918 */ /* 0x001fe20000000000 */
.L_x_1:
[----:B------:R-:W-:Y:S05]  /*0130*/  BSYNC B0 ;  /* 0x0000000000007941 */ /* 0x000fea0003800000 */
.L_x_0:
[----:B------:R-:W0:Y:S02]  /*0140*/  SHFL.IDX PT, R3, R0, RZ, 0x1f ;  /* 0x00001fff00037589 */ /* 0x000e2400000e0000 */
[----:B0-----:R-:W-:-:S13]  /*0150*/  ISETP.NE.AND P0, PT, R3, RZ, PT ;  /* 0x000000ff0300720c */ /* 0x001fda0003f05270 */
[----:B------:R-:W-:Y:S05]  /*0160*/  @P0 BRA `(.L_x_2) ;  /* 0x00000000008c0947 */ /* 0x000fea0003800000 */
[----:B------:R-:W-:Y:S01]  /*0170*/  ELECT P0, URZ, PT ;  /* 0x00000000003f782f */ /* 0x000fe20003800000 */
[----:B------:R-:W-:-:S12]  /*0180*/  BSSY B0, `(.L_x_2) ;  /* 0x0000021000007945 */ /* 0x000fd80003800000 */
[----:B------:R-:W-:Y:S05]  /*0190*/  @!P0 BRA `(.L_x_3) ;  /* 0x00000000007c8947 */ /* 0x000fea0003800000 */
[----:B------:R-:W0:Y:S01]  /*01a0*/  S2UR UR8, SR_CgaCtaId ;  /* 0x00000000000879c3 */ /* 0x000e220000008800 */
[----:B------:R-:W-:Y:S01]  /*01b0*/  UMOV UR4, 0x400 ;  /* 0x0000040000047882 */ /* 0x000fe20000000000 */
[----:B------:R-:W-:Y:S01]  /*01c0*/  UMOV UR5, 0x1 ;  /* 0x0000000100057882 */ /* 0x000fe20000000000 */
[----:B------:R-:W-:Y:S02]  /*01d0*/  UMOV UR6, 0x80 ;  /* 0x0000008000067882 */ /* 0x000fe40000000000 */
[----:B------:R-:W-:-:S04]  /*01e0*/  UIADD3 UR6, -UR6, 0x100000, URZ ;  /* 0x0010000006067890 */ /* 0x000fc8000fffe13f */
[----:B------:R-:W-:Y:S02]  /*01f0*/  USHF.L.U32 UR7, UR6, 0xb, URZ ;  /* 0x0000000b06077899 */ /* 0x000fe4000800063f */
[----:B------:R-:W-:Y:S02]  /*0200*/  USHF.L.U32 UR6, UR6, 0x1, URZ ;  /* 0x0000000106067899 */ /* 0x000fe4000800063f */
[----:B0-----:R-:W-:Y:S02]  /*0210*/  ULEA UR8, UR8, UR4, 0x18 ;  /* 0x0000000408087291 */ /* 0x001fe4000f8ec03f */
[----:B------:R-:W-:-:S04]  /*0220*/  UIADD3 UR4, -UR5, 0x100000, URZ ;  /* 0x0010000005047890 */ /* 0x000fc8000fffe13f */
[----:B------:R-:W-:Y:S02]  /*0230*/  USHF.L.U32 UR5, UR4, 0xb, URZ ;  /* 0x0000000b04057899 */ /* 0x000fe4000800063f */
[----:B------:R-:W-:Y:S01]  /*0240*/  USHF.L.U32 UR4, UR4, 0x1, URZ ;  /* 0x0000000104047899 */ /* 0x000fe2000800063f */
[----:B------:R-:W0:Y:S11]  /*0250*/  FENCE.VIEW.ASYNC.S ;  /* 0x00000000000073c6 */ /* 0x000e360000000000 */
[----:B0-----:R0:W1:Y:S01]  /*0260*/  SYNCS.EXCH.64 URZ, [UR8], UR4 ;  /* 0x00000004083f75b2 */ /* 0x0010620008000100 */
[----:B------:R0:W2:Y:S01]  /*0270*/  SYNCS.EXCH.64 URZ, [UR8+0x48], UR6 ;  /* 0x00004806083f75b2 */ /* 0x0000a20008000100 */
[----:B------:R0:W3:Y:S01]  /*0280*/  SYNCS.EXCH.64 URZ, [UR8+0x8], UR4 ;  /* 0x00000804083f75b2 */ /* 0x0000e20008000100 */
[----:B------:R0:W4:Y:S01]  /*0290*/  SYNCS.EXCH.64 URZ, [UR8+0x50], UR6 ;  /* 0x00005006083f75b2 */ /* 0x0001220008000100 */
[----:B------:R0:W0:Y:S01]  /*02a0*/  SYNCS.EXCH.64 URZ, [UR8+0x10], UR4 ;  /* 0x00001004083f75b2 */ /* 0x0000220008000100 */
        /* <DEDUP_REMOVED lines=13> */
[----:B------:R-:W-:Y:S01]  /*0380*/  NOP ;  /* 0x0000000000007918 */ /* 0x000fe20000000000 */
.L_x_3:
[----:B0-----:R-:W-:Y:S05]  /*0390*/  BSYNC B0 ;  /* 0x0000000000007941 */ /* 0x001fea0003800000 */
.L_x_2:
[----:B------:R-:W0:Y:S01]  /*03a0*/  SHFL.IDX PT, R6, R0, RZ, 0x1f ;  /* 0x00001fff00067589 */ /* 0x000e2200000e0000 */
[----:B------:R-:W-:Y:S01]  /*03b0*/  ELECT P0, URZ, PT ;  /* 0x00000000003f782f */ /* 0x000fe20003800000 */
[----:B------:R-:W-:Y:S01]  /*03c0*/  NOP ;  /* 0x0000000000007918 */ /* 0x000fe20000000000 */
[----:B------:R-:W-:Y:S01]  /*03d0*/  ELECT P1, URZ, PT ;  /* 0x00000000003f782f */ /* 0x000fe20003820000 */
[----:B------:R-:W5:Y:S01]  /*03e0*/  SHFL.IDX PT, R3, R0, RZ, 0x1f ;  /* 0x00001fff00037589 */ /* 0x000f6200000e0000 */
[----:B------:R-:W-:Y:S01]  /*03f0*/  UMOV UR4, 0x20 ;  /* 0x0000002000047882 */ /* 0x000fe20000000000 */
[----:B------:R-:W-:Y:S01]  /*0400*/  UMOV UR11, 0x80 ;  /* 0x00000080000b7882 */ /* 0x000fe20000000000 */
[----:B------:R-:W-:Y:S01]  /*0410*/  NOP ;  /* 0x0000000000007918 */ /* 0x000fe20000000000 */
[----:B------:R-:W1:Y:S01]  /*0420*/  SHFL.IDX PT, R5, R5, RZ, 0x1f ;  /* 0x00001fff05057589 */ /* 0x000e6200000e0000 */
[C---:B------:R-:W-:Y:S01]  /*0430*/  VIADD R31, R7.reuse, 0xffffffff ;  /* 0xffffffff071f7836 */ /* 0x040fe20000000000 */
[----:B------:R-:W-:Y:S01]  /*0440*/  ULDC.64 UR36, c[0x0][0x208] ;  /* 0x0000820000247ab9 */ /* 0x000fe20000000a00 */
[----:B------:R-:W-:-:S03]  /*0450*/  ISETP.NE.AND P2, PT, R7, RZ, PT ;  /* 0x000000ff0700720c */ /* 0x000fc60003f45270 */
[----:B------:R-:W-:Y:S02]  /*0460*/  ISETP.GE.U32.AND P3, PT, R31, 0x2, PT ;  /* 0x000000021f00780c */ /* 0x000fe40003f66070 */
[----:B0-----:R-:W-:Y:S02]  /*0470*/  ISETP.NE.OR P0, PT, R6, RZ, !P0 ;  /* 0x000000ff0600720c */ /* 0x001fe40004705670 */
[----:B-----5:R-:W-:Y:S02]  /*0480*/  ISETP.NE.OR P1, PT, R3, RZ, !P1 ;  /* 0x000000ff0300720c */ /* 0x020fe40004f25670 */
[----:B------:R-:W-:Y:S02]  /*0490*/  SHF.R.S32.HI R3, RZ, 0x1f, R2 ;  /* 0x0000001fff037819 */ /* 0x000fe40000011402 */
[----:B-1----:R-:W-:Y:S02]  /*04a0*/  R2UR UR43, R5 ;  /* 0x00000000052b72ca */ /* 0x002fe400000e0000 */
[----:B------:R-:W-:-:S05]  /*04b0*/  LEA.HI R3, R3, R2, RZ, 0x2 ;  /* 0x0000000203037211 */ /* 0x000fca00078f10ff */
[----:B------:R-:W-:Y:S01]  /*04c0*/  VOTEU.ALL UP0, P0 ;  /* 0x00000000003f7886 */ /* 0x000fe20000000000 */
[----:B------:R-:W-:Y:S01]  /*04d0*/  LOP3.LUT R3, R3, 0xfffffffc, RZ, 0xc0, !PT ;  /* 0xfffffffc03037812 */ /* 0x000fe200078ec0ff */
[----:B------:R-:W-:-:S03]  /*04e0*/  VOTEU.ALL UP1, P1 ;  /* 0x00000000003f7886 */ /* 0x000fc60000820000 */
[----:B------:R-:W0:Y:S01]  /*04f0*/  @!UP0 S2UR UR7, SR_CgaCtaId ;  /* 0x00000000000789c3 */ /* 0x000e220000008800 */
[----:B------:R-:W-:Y:S01]  /*0500*/  @!UP0 UMOV UR6, 0x400 ;  /* 0x0000040000068882 */ /* 0x000fe20000000000 */
[----:B------:R-:W-:-:S04]  /*0510*/  @!UP0 UIADD3 UR4, -UR4, 0x100000, URZ ;  /* 0x0010000004048890 */ /* 0x000fc8000fffe13f */
[----:B------:R-:W-:Y:S02]  /*0520*/  @!UP0 USHF.L.U32 UR5, UR4, 0xb, URZ ;  /* 0x0000000b04058899 */ /* 0x000fe4000800063f */
[----:B------:R-:W-:Y:S01]  /*0530*/  @!UP0 USHF.L.U32 UR4, UR4, 0x1, URZ ;  /* 0x0000000104048899 */ /* 0x000fe2000800063f */
[----:B------:R-:W-:Y:S01]  /*0540*/  IMAD.IADD R14, R2, 0x1, -R3 ;  /* 0x00000001020e7824 */ /* 0x000fe200078e0a03 */
[----:B------:R-:W-:Y:S01]  /*0550*/  @!UP1 UMOV UR9, 0x400 ;  /* 0x0000040000099882 */ /* 0x000fe20000000000 */
[----:B------:R-:W-:Y:S01]  /*0560*/  VOTEU.ALL UP2, P1 ;  /* 0x00000000003f7886 */ /* 0x000fe20000840000 */
[----:B------:R-:W-:Y:S01]  /*0570*/  VOTEU.ALL UP3, P1 ;  /* 0x00000000003f7886 */ /* 0x000fe20000860000 */
[----:B------:R-:W-:Y:S01]  /*0580*/  VOTEU.ALL UP4, P1 ;  /* 0x00000000003f7886 */ /* 0x000fe20000880000 */
[----:B------:R-:W1:Y:S01]  /*0590*/  @!UP1 S2UR UR10, SR_CgaCtaId ;  /* 0x00000000000a99c3 */ /* 0x000e620000008800 */
[----:B------:R-:W-:Y:S01]  /*05a0*/  VOTEU.ALL UP5, P1 ;  /* 0x00000000003f7886 */ /* 0x000fe200008a0000 */
[----:B------:R-:W-:-:S04]  /*05b0*/  SHF.R.S32.HI R3, RZ, 0x1f, R4 ;  /* 0x0000001fff037819 */ /* 0x000fc80000011404 */
[----:B------:R-:W-:-:S04]  /*05c0*/  LEA.HI R3, R3, R4, RZ, 0x7 ;  /* 0x0000000403037211 */ /* 0x000fc800078f38ff */
[----:B------:R-:W-:-:S05]  /*05d0*/  LOP3.LUT R3, R3, 0xffffff80, RZ, 0xc0, !PT ;  /* 0xffffff8003037812 */ /* 0x000fca00078ec0ff */
[----:B------:R-:W-:Y:S01]  /*05e0*/  IMAD.IADD R5, R4, 0x1, -R3 ;  /* 0x0000000104057824 */ /* 0x000fe200078e0a03 */
[----:B0-----:R-:W-:Y:S02]  /*05f0*/  @!UP0 ULEA UR8, UR7, UR6, 0x18 ;  /* 0x0000000607088291 */ /* 0x001fe4000f8ec03f */
[----:B------:R-:W-:-:S04]  /*0600*/  @!UP1 UIADD3 UR6, -UR11, 0x100000, URZ ;  /* 0x001000000b069890 */ /* 0x000fc8000fffe13f */
[----:B------:R-:W-:Y:S02]  /*0610*/  @!UP1 USHF.L.U32 UR7, UR6, 0xb, URZ ;  /* 0x0000000b06079899 */ /* 0x000fe4000800063f */
[----:B------:R-:W-:Y:S01]  /*0620*/  @!UP1 USHF.L.U32 UR6, UR6, 0x1, URZ ;  /* 0x0000000106069899 */ /* 0x000fe2000800063f */
[----:B------:R-:W-:Y:S01]  /*0630*/  VOTEU.ALL UP0, P0 ;  /* 0x00000000003f7886 */ /* 0x000fe20000000000 */
[----:B-1----:R-:W-:Y:S01]  /*0640*/  @!UP1 ULEA UR9, UR10, UR9, 0x18 ;  /* 0x000000090a099291 */ /* 0x002fe2000f8ec03f */
[----:B------:R-:W-:Y:S02]  /*0650*/  VOTEU.ALL UP1, P0 ;  /* 0x00000000003f7886 */ /* 0x000fe40000020000 */
[----:B------:R-:W-:Y:S01]  /*0660*/  ULDC.64 UR10, c[0x0][0x598] ;  /* 0x00016600000a7ab9 */ /* 0x000fe20000000a00 */
[----:B------:R-:W-:Y:S01]  /*0670*/  ISETP.NE.AND P0, PT, R14, 0x3, PT ;  /* 0x000000030e00780c */ /* 0x000fe20003f05270 */
[----:B------:R-:W0:Y:S02]  /*0680*/  FENCE.VIEW.ASYNC.S ;  /* 0x00000000000073c6 */ /* 0x000e240000000000 */
[----:B0-----:R0:W2:Y:S01]  /*0690*/  @!UP0 SYNCS.EXCH.64 URZ, [UR8+0xc0], UR4 ;  /* 0x0000c004083f85b2 */ /* 0x0010a20008000100 */
[----:B------:R-:W-:-:S02]  /*06a0*/  ISETP.NE.U32.AND P1, PT, RZ, UR10, PT ;  /* 0x0000000aff007c0c */ /* 0x000fc4000bf25070 */
[----:B------:R-:W-:Y:S02]  /*06b0*/  ISETP.EQ.OR P0, PT, R14, RZ, !P0 ;  /* 0x000000ff0e00720c */ /* 0x000fe40004702670 */
[----:B------:R-:W-:Y:S02]  /*06c0*/  ISETP.NE.AND.EX P1, PT, RZ, UR11, PT, P1 ;  /* 0x0000000bff007c0c */ /* 0x000fe4000bf25310 */
[----:B------:R-:W-:-:S04]  /*06d0*/  ISETP.EQ.AND P0, PT, R7, RZ, P0 ;  /* 0x000000ff0700720c */ /* 0x000fc80000702270 */
[----:B------:R-:W-:-:S04]  /*06e0*/  SEL R23, RZ, 0x1, !P0 ;  /* 0x00000001ff177807 */ /* 0x000fc80004000000 */
[----:B------:R-:W-:Y:S01]  /*06f0*/  SEL R23, R23, 0x2, P3 ;  /* 0x0000000217177807 */ /* 0x000fe20001800000 */
[----:B------:R0:W2:Y:S01]  /*0700*/  @!UP1 SYNCS.EXCH.64 URZ, [UR8+0xc8], UR4 ;  /* 0x0000c804083f95b2 */ /* 0x0000a20008000100 */
[----:B------:R-:W-:Y:S01]  /*0710*/  NOP ;  /* 0x0000000000007918 */ /* 0x000fe20000000000 */
[----:B------:R0:W2:Y:S01]  /*0720*/  @!UP2 SYNCS.EXCH.64 URZ, [UR9+0xa0], UR6 ;  /* 0x0000a006093fa5b2 */ /* 0x0000a20008000100 */
[----:B------:R0:W2:Y:S01]  /*0730*/  @!UP3 SYNCS.EXCH.64 URZ, [UR9+0xa8], UR6 ;  /* 0x0000a806093fb5b2 */ /* 0x0000a20008000100 */
[----:B------:R0:W2:Y:S01]  /*0740*/  @!UP4 SYNCS.EXCH.64 URZ, [UR9+0xb0], UR6 ;  /* 0x0000b006093fc5b2 */ /* 0x0000a20008000100 */
[----:B------:R0:W2:Y:S01]  /*0750*/  @!UP5 SYNCS.EXCH.64 URZ, [UR9+0xb8], UR6 ;  /* 0x0000b806093fd5b2 */ /* 0x0000a20008000100 */
[----:B------:R-:W-:Y:S01]  /*0760*/  NOP ;  /* 0x0000000000007918 */ /* 0x000fe20000000000 */
[----:B--234-:R-:W-:Y:S06]  /*0770*/  BAR.SYNC.DEFER_BLOCKING 0x0 ;  /* 0x0000000000007b1d */ /* 0x01cfec0000010000 */
[----:B0-----:R-:W-:Y:S05]  /*0780*/  @!P1 BRA `(.L_x_4) ;  /* 0x00000000001c9947 */ /* 0x001fea0003800000 */
[----:B------:R-:W0:Y:S02]  /*0790*/  LDC.64 R2, c[0x0][0x598] ;  /* 0x00016600ff027b82 */ /* 0x000e240000000a00 */
[----:B0-----:R-:W2:Y:S02]  /*07a0*/  LDG.E.64 R2, desc[UR36][R2.64] ;  /* 0x0000002402027981 */ /* 0x001ea4000c1e1b00 */
[----:B--2---:R-:W-:-:S04]  /*07b0*/  ISETP.NE.U32.AND P0, PT, R2, RZ, PT ;  /* 0x000000ff0200720c */ /* 0x004fc80003f05070 */
[----:B------:R-:W-:-:S13]  /*07c0*/  ISETP.NE.AND.EX P0, PT, R3, RZ, PT, P0 ;  /* 0x000000ff0300720c */ /* 0x000fda0003f05300 */
[----:B------:R-:W-:Y:S05]  /*07d0*/  @!P0 BRA `(.L_x_4) ;  /* 0x0000000000088947 */ /* 0x000fea0003800000 */
[----:B------:R1:W5:Y:S01]  /*07e0*/  LD.E R88, desc[UR36][R2.64] ;  /* 0x0000002402587980 */ /* 0x000362000c101900 */
[----:B------:R-:W-:Y:S05]  /*07f0*/  BRA `(.L_x_5) ;  /* 0x0000000000247947 */ /* 0x000fea0003800000 */
.L_x_4:
[----:B------:R-:W-:Y:S02]  /*0800*/  ULDC.64 UR4, c[0x0][0x588] ;  /* 0x0001620000047ab9 */ /* 0x000fe40000000a00 */
[----:B------:R-:W-:-:S04]  /*0810*/  ISETP.NE.U32.AND P0, PT, RZ, UR4, PT ;  /* 0x00000004ff007c0c */ /* 0x000fc8000bf05070 */
[----:B------:R-:W-:-:S13]  /*0820*/  ISETP.NE.AND.EX P0, PT, RZ, UR5, PT, P0 ;  /* 0x00000005ff007c0c */ /* 0x000fda000bf05300 */
[----:B------:R-:W-:Y:S05]  /*0830*/  @!P0 BRA `(.L_x_6) ;  /* 0x00000000000c8947 */ /* 0x000fea0003800000 */
[----:B------:R-:W0:Y:S02]  /*0840*/  LDC.64 R88, c[0x0][0x588] ;  /* 0x00016200ff587b82 */ /* 0x000e240000000a00 */
[----:B0-----:R0:W5:Y:S01]  /*0850*/  LDG.E R88, desc[UR36][R88.64] ;  /* 0x0000002458587981 */ /* 0x001162000c1e1900 */
[----:B------:R-:W-:Y:S05]  /*0860*/  BRA `(.L_x_5) ;  /* 0x0000000000087947 */ /* 0x000fea0003800000 */
.L_x_6:
[----:B------:R-:W-:Y:S02]  /*0870*/  ULDC UR4, c[0x0][0x580] ;  /* 0x0001600000047ab9 */ /* 0x000fe40000000800 */
[----:B------:R-:W-:-:S07]  /*0880*/  IMAD.U32 R88, RZ, RZ, UR4 ;  /* 0x00000004ff587e24 */ /* 0x000fce000f8e00ff */
.L_x_5:
[----:B------:R-:W-:Y:S02]  /*0890*/  ULDC.64 UR4, c[0x0][0x5a0] ;  /* 0x0001680000047ab9 */ /* 0x000fe40000000a00 */
[----:B------:R-:W-:-:S04]  /*08a0*/  ISETP.NE.U32.AND P0, PT, RZ, UR4, PT ;  /* 0x00000004ff007c0c */ /* 0x000fc8000bf05070 */
[----:B------:R-:W-:-:S13]  /*08b0*/  ISETP.NE.AND.EX P0, PT, RZ, UR5, PT, P0 ;  /* 0x00000005ff007c0c */ /* 0x000fda000bf05300 */
[----:B------:R-:W-:Y:S05]  /*08c0*/  @!P0 BRA `(.L_x_7) ;  /* 0x00000000001c8947 */ /* 0x000fea0003800000 */
[----:B-1----:R-:W1:Y:S02]  /*08d0*/  LDC.64 R2, c[0x0][0x5a0] ;  /* 0x00016800ff027b82 */ /* 0x002e640000000a00 */
[----:B-1----:R-:W2:Y:S02]  /*08e0*/  LDG.E.64 R2, desc[UR36][R2.64] ;  /* 0x0000002402027981 */ /* 0x002ea4000c1e1b00 */
[----:B--2---:R-:W-:-:S04]  /*08f0*/  ISETP.NE.U32.AND P0, PT, R2, RZ, PT ;  /* 0x000000ff0200720c */ /* 0x004fc80003f05070 */
[----:B------:R-:W-:-:S13]  /*0900*/  ISETP.NE.AND.EX P0, PT, R3, RZ, PT, P0 ;  /* 0x000000ff0300720c */ /* 0x000fda0003f05300 */
[----:B------:R-:W-:Y:S05]  /*0910*/  @!P0 BRA `(.L_x_7) ;  /* 0x0000000000088947 */ /* 0x000fea0003800000 */
[----:B0-----:R2:W5:Y:S01]  /*0920*/  LD.E R89, desc[UR36][R2.64] ;  /* 0x0000002402597980 */ /* 0x001562000c101900 */
[----:B------:R-:W-:Y:S05]  /*0930*/  BRA `(.L_x_8) ;  /* 0x0000000000247947 */ /* 0x000fea0003800000 */
.L_x_7:
[----:B------:R-:W-:Y:S02]  /*0940*/  ULDC.64 UR4, c[0x0][0x590] ;  /* 0x0001640000047ab9 */ /* 0x000fe40000000a00 */
[----:B------:R-:W-:-:S04]  /*0950*/  ISETP.NE.U32.AND P0, PT, RZ, UR4, PT ;  /* 0x00000004ff007c0c */ /* 0x000fc8000bf05070 */
[----:B------:R-:W-:-:S13]  /*0960*/  ISETP.NE.AND.EX P0, PT, RZ, UR5, PT, P0 ;  /* 0x00000005ff007c0c */ /* 0x000fda000bf05300 */
[----:B------:R-:W-:Y:S05]  /*0970*/  @!P0 BRA `(.L_x_9) ;  /* 0x00000000000c8947 */ /* 0x000fea0003800000 */
[----:B-1----:R-:W0:Y:S02]  /*0980*/  LDC.64 R2, c[0x0][0x590] ;  /* 0x00016400ff027b82 */ /* 0x002e240000000a00 */
[----:B0-----:R0:W5:Y:S01]  /*0990*/  LDG.E R89, desc[UR36][R2.64] ;  /* 0x0000002402597981 */ /* 0x001162000c1e1900 */
[----:B------:R-:W-:Y:S05]  /*09a0*/  BRA `(.L_x_8) ;  /* 0x0000000000087947 */ /* 0x000fea0003800000 */
.L_x_9:
[----:B------:R-:W-:Y:S02]  /*09b0*/  ULDC UR4, c[0x0][0x584] ;  /* 0x0001610000047ab9 */ /* 0x000fe40000000800 */
[----:B0-----:R-:W-:-:S07]  /*09c0*/  IMAD.U32 R89, RZ, RZ, UR4 ;  /* 0x00000004ff597e24 */ /* 0x001fce000f8e00ff */
.L_x_8:
[----:B012---:R-:W0:Y:S01]  /*09d0*/  LDC R2, c[0x0][0x65c] ;  /* 0x00019700ff027b82 */ /* 0x007e220000000800 */
[----:B------:R-:W1:Y:S01]  /*09e0*/  S2R R15, SR_CTAID.Y ;  /* 0x00000000000f7919 */ /* 0x000e620000002600 */
[----:B------:R-:W-:Y:S01]  /*09f0*/  ULDC UR6, c[0x0][0x28c] ;  /* 0x0000a30000067ab9 */ /* 0x000fe20000000800 */
[----:B------:R-:W-:Y:S01]  /*0a00*/  ISETP.NE.AND P0, PT, R7, 0x2, PT ;  /* 0x000000020700780c */ /* 0x000fe20003f05270 */
[----:B------:R-:W-:Y:S01]  /*0a10*/  UIADD3 UR6, UR6, 0x1f, URZ ;  /* 0x0000001f06067890 */ /* 0x000fe2000fffe03f */
[----:B------:R-:W2:Y:S01]  /*0a20*/  S2R R6, SR_CTAID.X ;  /* 0x0000000000067919 */ /* 0x000ea20000002500 */
[----:B------:R-:W-:Y:S01]  /*0a30*/  UMOV UR38, URZ ;  /* 0x0000003f00267c82 */ /* 0x000fe20008000000 */
[----:B------:R-:W-:Y:S01]  /*0a40*/  UMOV UR39, URZ ;  /* 0x0000003f00277c82 */ /* 0x000fe20008000000 */
[----:B------:R-:W-:Y:S01]  /*0a50*/  USHF.R.S32.HI UR7, URZ, 0x1f, UR6 ;  /* 0x0000001f3f077899 */ /* 0x000fe20008011406 */
[----:B------:R-:W-:-:S03]  /*0a60*/  ULDC.64 UR8, c[0x0][0x650] ;  /* 0x0001940000087ab9 */ /* 0x000fc60000000a00 */
[----:B------:R-:W-:-:S04]  /*0a70*/  ULEA.HI UR7, UR7, UR6, URZ, 0x5 ;  /* 0x0000000607077291 */ /* 0x000fc8000f8f283f */
[----:B------:R-:W-:Y:S01]  /*0a80*/  USHF.R.S32.HI UR40, URZ, 0x5, UR7 ;  /* 0x000000053f287899 */ /* 0x000fe20008011407 */
[----:B0-----:R-:W-:-:S13]  /*0a90*/  ISETP.NE.AND P1, PT, R2, 0x1, PT ;  /* 0x000000010200780c */ /* 0x001fda0003f25270 */
[----:B------:R-:W2:Y:S01]  /*0aa0*/  @P1 LDC R17, c[0x0][0x10] ;  /* 0x00000400ff111b82 */ /* 0x000ea20000000800 */
[----:B-1----:R-:W-:Y:S02]  /*0ab0*/  @P1 IMAD.MOV.U32 R8, RZ, RZ, R15 ;  /* 0x000000ffff081224 */ /* 0x002fe400078e000f */
[----:B------:R-:W-:Y:S02]  /*0ac0*/  @P1 IMAD.MOV.U32 R9, RZ, RZ, RZ ;  /* 0x000000ffff091224 */ /* 0x000fe400078e00ff */
[----:B------:R-:W-:-:S03]  /*0ad0*/  @P1 IMAD.MOV.U32 R7, RZ, RZ, RZ ;  /* 0x000000ffff071224 */ /* 0x000fc600078e00ff */
[----:B------:R-:W0:Y:S01]  /*0ae0*/  @!P1 LDC R3, c[0x0][0xc] ;  /* 0x00000300ff039b82 */ /* 0x000e220000000800 */
[----:B------:R-:W-:Y:S01]  /*0af0*/  ULDC UR4, c[0x0][0xc] ;  /* 0x0000030000047ab9 */ /* 0x000fe20000000800 */
[----:B------:R-:W-:Y:S02]  /*0b00*/  ULDC UR5, c[0x0][0x10] ;  /* 0x0000040000057ab9 */ /* 0x000fe40000000800 */
[----:B------:R-:W-:-:S04]  /*0b10*/  UIMAD.WIDE.U32 UR4, UR4, UR5, URZ ;  /* 0x00000005040472a5 */ /* 0x000fc8000f8e003f */
[----:B------:R-:W1:Y:S01]  /*0b20*/  LDC R0, c[0x0][0x14] ;  /* 0x00000500ff007b82 */ /* 0x000e620000000800 */
[----:B--2---:R-:W-:-:S04]  /*0b30*/  @P1 IMAD.WIDE.U32 R16, R6, R17, R8 ;  /* 0x0000001106101225 */ /* 0x004fc800078e0008 */
[----:B------:R-:W-:Y:S02]  /*0b40*/  @P1 IMAD.IADD R17, R17, 0x1, R7 ;  /* 0x0000000111111824 */ /* 0x000fe400078e0207 */
[----:B------:R-:W-:Y:S02]  /*0b50*/  IMAD.MOV.U32 R7, RZ, RZ, RZ ;  /* 0x000000ffff077224 */ /* 0x000fe400078e00ff */
[----:B0-----:R-:W-:-:S04]  /*0b60*/  @!P1 IMAD.WIDE.U32 R8, R3, R15, R6 ;  /* 0x0000000f03089225 */ /* 0x001fc800078e0006 */
[----:B------:R-:W-:Y:S02]  /*0b70*/  @!P1 IMAD.MOV.U32 R16, RZ, RZ, R8 ;  /* 0x000000ffff109224 */ /* 0x000fe400078e0008 */
[----:B-1----:R-:W-:-:S04]  /*0b80*/  IMAD.WIDE.U32 R10, R0, UR4, RZ ;  /* 0x00000004000a7c25 */ /* 0x002fc8000f8e00ff */
[----:B------:R-:W-:Y:S01]  /*0b90*/  IMAD R3, R0, UR5, RZ ;  /* 0x0000000500037c24 */ /* 0x000fe2000f8e02ff */
[----:B------:R0:W-:Y:S01]  /*0ba0*/  STL.64 [R1], R10 ;  /* 0x0000000a01007387 */ /* 0x0001e20000100a00 */
[----:B------:R-:W-:Y:S02]  /*0bb0*/  @!P1 IMAD.MOV.U32 R17, RZ, RZ, R9 ;  /* 0x000000ffff119224 */ /* 0x000fe400078e0009 */
[----:B------:R-:W-:Y:S01]  /*0bc0*/  IMAD.IADD R0, R11, 0x1, R3 ;  /* 0x000000010b007824 */ /* 0x000fe200078e0203 */
[----:B------:R-:W-:Y:S06]  /*0bd0*/  @P0 BRA `(.L_x_10) ;  /* 0x0000000000200947 */ /* 0x000fec0003800000 */
[----:B------:R-:W-:Y:S01]  /*0be0*/  UISETP.GE.U32.AND UP0, UPT, UR40, 0x9, UPT ;  /* 0x000000092800788c */ /* 0x000fe2000bf06070 */
[----:B------:R-:W-:Y:S01]  /*0bf0*/  IADD3 R16, P0, R16, R10, RZ ;  /* 0x0000000a10107210 */ /* 0x000fe20007f1e0ff */
[----:B------:R-:W-:Y:S01]  /*0c00*/  UIMAD.WIDE.U32 UR4, UR40, 0x38e38e39, URZ ;  /* 0x38e38e39280478a5 */ /* 0x000fe2000f8e003f */
[----:B------:R-:W-:-:S03]  /*0c10*/  UMOV UR39, URZ ;  /* 0x0000003f00277c82 */ /* 0x000fc60008000000 */
[----:B------:R-:W-:Y:S01]  /*0c20*/  USHF.R.U32.HI UR4, URZ, 0x1, UR5 ;  /* 0x000000013f047899 */ /* 0x000fe20008011605 */
[----:B------:R-:W-:-:S03]  /*0c30*/  IMAD.X R17, R0, 0x1, R17, P0 ;  /* 0x0000000100117824 */ /* 0x000fc600000e0611 */
[----:B------:R-:W-:Y:S02]  /*0c40*/  UIMAD UR38, UR4, -0x9, UR40 ;  /* 0xfffffff7042678a4 */ /* 0x000fe4000f8e0228 */
[----:B------:R-:W-:-:S12]  /*0c50*/  @UP0 ULOP3.LUT UR39, UR4, 0x1, URZ, 0xc0, !UPT ;  /* 0x0000000104270892 */ /* 0x000fd8000f8ec03f */
.L_x_10:
[----:B------:R-:W-:Y:S01]  /*0c60*/  ISETP.GE.U32.AND P0, PT, R16, UR8, PT ;  /* 0x0000000810007c0c */ /* 0x000fe2000bf06070 */
[----:B------:R-:W-:Y:S01]  /*0c70*/  IMAD.MOV.U32 R22, RZ, RZ, -0x1 ;  /* 0xffffffffff167424 */ /* 0x000fe200078e00ff */
[----:B------:R-:W-:Y:S01]  /*0c80*/  PRMT R3, RZ, 0x7610, R3 ;  /* 0x00007610ff037816 */ /* 0x000fe20000000003 */
[----:B------:R-:W-:Y:S01]  /*0c90*/  IMAD.MOV.U32 R18, RZ, RZ, -0x1 ;  /* 0xffffffffff127424 */ /* 0x000fe200078e00ff */
[----:B------:R-:W-:Y:S01]  /*0ca0*/  ISETP.GE.U32.AND.EX P0, PT, R17, UR9, PT, P0 ;  /* 0x0000000911007c0c */ /* 0x000fe2000bf06100 */
[----:B------:R-:W-:-:S12]  /*0cb0*/  IMAD.MOV.U32 R19, RZ, RZ, -0x1 ;  /* 0xffffffffff137424 */ /* 0x000fd800078e00ff */
[----:B------:R-:W-:Y:S05]  /*0cc0*/  @P0 BRA `(.L_x_11) ;  /* 0x0000000400580947 */ /* 0x000fea0003800000 */
[----:B------:R-:W1:Y:S01]  /*0cd0*/  LDC.64 R20, c[0x0][0x628] ;  /* 0x00018a00ff147b82 */ /* 0x000e620000000a00 */
[----:B------:R-:W-:Y:S02]  /*0ce0*/  IMAD.MOV.U32 R8, RZ, RZ, R16 ;  /* 0x000000ffff087224 */ /* 0x000fe400078e0010 */
[----:B------:R-:W-:-:S05]  /*0cf0*/  IMAD.MOV.U32 R9, RZ, RZ, R17 ;  /* 0x000000ffff097224 */ /* 0x000fca00078e0011 */
[----:B------:R-:W2:Y:S08]  /*0d00*/  LDC R18, c[0x0][0x630] ;  /* 0x00018c00ff127b82 */ /* 0x000eb00000000800 */
[----:B------:R-:W3:Y:S01]  /*0d10*/  LDC.64 R24, c[0x0][0x620] ;  /* 0x00018800ff187b82 */ /* 0x000ee20000000a00 */
[----:B-1----:R-:W-:-:S04]  /*0d20*/  ISETP.NE.U32.AND P0, PT, R20, RZ, PT ;  /* 0x000000ff1400720c */ /* 0x002fc80003f05070 */
[----:B------:R-:W-:-:S13]  /*0d30*/  ISETP.NE.AND.EX P0, PT, R21, RZ, PT, P0 ;  /* 0x000000ff1500720c */ /* 0x000fda0003f05300 */
[----:B--23--:R-:W-:Y:S05]  /*0d40*/  @!P0 BRA `(.L_x_12) ;  /* 0x0000000000288947 */ /* 0x00cfea0003800000 */
[----:B------:R-:W1:Y:S02]  /*0d50*/  LDC R3, c[0x0][0x634] ;  /* 0x00018d00ff037b82 */ /* 0x000e640000000800 */
[----:B-1----:R-:W-:-:S05]  /*0d60*/  IADD3 R3, P0, R16, R3, RZ ;  /* 0x0000000310037210 */ /* 0x002fca0007f1e0ff */
[----:B------:R-:W-:-:S04]  /*0d70*/  IMAD.X R19, RZ, RZ, R17, P0 ;  /* 0x000000ffff137224 */ /* 0x000fc800000e0611 */
[----:B------:R-:W-:-:S04]  /*0d80*/  IMAD.WIDE.U32 R8, R19, R20, RZ ;  /* 0x0000001413087225 */ /* 0x000fc800078e00ff */
[----:B0-----:R-:W-:-:S04]  /*0d90*/  IMAD.WIDE.U32 R10, P0, R3, R21, R8 ;  /* 0x00000015030a7225 */ /* 0x001fc80007800008 */
[----:B------:R-:W-:-:S04]  /*0da0*/  IMAD.WIDE.U32 R8, R3, R20, RZ ;  /* 0x0000001403087225 */ /* 0x000fc800078e00ff */
[----:B------:R-:W-:Y:S01]  /*0db0*/  IMAD.X R13, RZ, RZ, RZ, P0 ;  /* 0x000000ffff0d7224 */ /* 0x000fe200000e06ff */
[----:B------:R-:W-:Y:S01]  /*0dc0*/  IADD3 RZ, P0, R9, R10, RZ ;  /* 0x0000000a09ff7210 */ /* 0x000fe20007f1e0ff */
[----:B------:R-:W-:-:S04]  /*0dd0*/  IMAD.MOV.U32 R12, RZ, RZ, R11 ;  /* 0x000000ffff0c7224 */ /* 0x000fc800078e000b */
[----:B------:R-:W-:-:S08]  /*0de0*/  IMAD.WIDE.U32.X R8, R19, R21, R12, P0 ;  /* 0x0000001513087225 */ /* 0x000fd000000e040c */
.L_x_12:
[-CC-:B------:R-:W-:Y:S01]  /*0df0*/  SHF.R.U64 R30, R8, R18.reuse, R9.reuse ;  /* 0x00000012081e7219 */ /* 0x180fe20000001209 */
[----:B------:R-:W1:Y:S01]  /*0e00*/  LDC R12, c[0x0][0x618] ;  /* 0x00018600ff0c7b82 */ /* 0x000e620000000800 */
[----:B------:R-:W-:Y:S01]  /*0e10*/  SHF.R.U32.HI R7, RZ, R18, R9 ;  /* 0x00000012ff077219 */ /* 0x000fe20000011609 */
[----:B------:R-:W-:Y:S01]  /*0e20*/  ULDC UR4, c[0x0][0x150] ;  /* 0x0000540000047ab9 */ /* 0x000fe20000000800 */
[----:B0-----:R-:W-:Y:S02]  /*0e30*/  IADD3 R11, P0, RZ, -R30, RZ ;  /* 0x8000001eff0b7210 */ /* 0x001fe40007f1e0ff */
[----:B------:R-:W-:-:S03]  /*0e40*/  I2FP.F32.U32 R3, R6 ;  /* 0x0000000600037245 */ /* 0x000fc60000201000 */
[----:B------:R-:W0:Y:S01]  /*0e50*/  LDC.64 R26, c[0x0][0x640] ;  /* 0x00019000ff1a7b82 */ /* 0x000e220000000a00 */
[----:B------:R-:W-:Y:S02]  /*0e60*/  IMAD.X R13, RZ, RZ, ~R7, P0 ;  /* 0x000000ffff0d7224 */ /* 0x000fe400000e0e07 */
[----:B------:R-:W-:Y:S01]  /*0e70*/  FMUL R3, R3, UR4 ;  /* 0x0000000403037c20 */ /* 0x000fe20008400000 */
[----:B------:R-:W-:Y:S01]  /*0e80*/  IMAD.WIDE.U32 R8, R11, R24, R16 ;  /* 0x000000180b087225 */ /* 0x000fe200078e0010 */
[----:B------:R-:W-:-:S03]  /*0e90*/  ULDC UR4, c[0x0][0x154] ;  /* 0x0000550000047ab9 */ /* 0x000fc60000000800 */
[----:B------:R-:W-:Y:S01]  /*0ea0*/  IMAD R10, R13, R24, RZ ;  /* 0x000000180d0a7224 */ /* 0x000fe200078e02ff */
[----:B------:R-:W2:Y:S01]  /*0eb0*/  LDC R7, c[0x0][0x144] ;  /* 0x00005100ff077b82 */ /* 0x000ea20000000800 */
[----:B------:R-:W3:Y:S02]  /*0ec0*/  F2I.U32.TRUNC.NTZ R3, R3 ;  /* 0x0000000300037305 */ /* 0x000ee4000020f000 */
[----:B------:R-:W-:-:S04]  /*0ed0*/  IMAD R11, R11, R25, R10 ;  /* 0x000000190b0b7224 */ /* 0x000fc800078e020a */
[----:B------:R-:W-:Y:S01]  /*0ee0*/  IMAD.IADD R9, R9, 0x1, R11 ;  /* 0x0000000109097824 */ /* 0x000fe200078e020b */
[----:B------:R-:W4:Y:S01]  /*0ef0*/  LDC R18, c[0x0][0x608] ;  /* 0x00018200ff127b82 */ /* 0x000f220000000800 */
[----:B------:R-:W-:-:S03]  /*0f00*/  IMAD.MOV.U32 R11, RZ, RZ, -0x1 ;  /* 0xffffffffff0b7424 */ /* 0x000fc600078e00ff */
[-C--:B-1----:R-:W-:Y:S02]  /*0f10*/  SHF.R.U64 R22, R8, R12.reuse, R9 ;  /* 0x0000000c08167219 */ /* 0x082fe40000001209 */
[----:B------:R-:W-:Y:S02]  /*0f20*/  I2FP.F32.U32 R8, R15 ;  /* 0x0000000f00087245 */ /* 0x000fe40000201000 */
[----:B------:R-:W1:Y:S01]  /*0f30*/  LDC R24, c[0x0][0x658] ;  /* 0x00019600ff187b82 */ /* 0x000e620000000800 */
[----:B0-----:R-:W-:Y:S01]  /*0f40*/  ISETP.NE.U32.AND P0, PT, R26, RZ, PT ;  /* 0x000000ff1a00720c */ /* 0x001fe20003f05070 */
[----:B---3--:R-:W-:Y:S01]  /*0f50*/  IMAD.MOV R10, RZ, RZ, -R3 ;  /* 0x000000ffff0a7224 */ /* 0x008fe200078e0a03 */
[----:B------:R-:W-:Y:S01]  /*0f60*/  SHF.R.U32.HI R9, RZ, R12, R9 ;  /* 0x0000000cff097219 */ /* 0x000fe20000011609 */
[----:B------:R-:W-:Y:S01]  /*0f70*/  FMUL R8, R8, UR4 ;  /* 0x0000000408087c20 */ /* 0x000fe20008400000 */
[----:B------:R-:W-:-:S03]  /*0f80*/  ISETP.NE.AND.EX P0, PT, R27, RZ, PT, P0 ;  /* 0x000000ff1b00720c */ /* 0x000fc60003f05300 */
[----:B------:R-:W0:Y:S01]  /*0f90*/  LDC R20, c[0x0][0x148] ;  /* 0x00005200ff147b82 */ /* 0x000e220000000800 */
[----:B--2---:R-:W-:-:S07]  /*0fa0*/  IMAD R3, R7, R10, R6 ;  /* 0x0000000a07037224 */ /* 0x004fce00078e0206 */
[----:B------:R-:W2:Y:S01]  /*0fb0*/  LDC R21, c[0x0][0x600] ;  /* 0x00018000ff157b82 */ /* 0x000ea20000000800 */
[-CC-:B----4-:R-:W-:Y:S02]  /*0fc0*/  SHF.R.U64 R32, R22, R18.reuse, R9.reuse ;  /* 0x0000001216207219 */ /* 0x190fe40000001209 */
[----:B------:R-:W-:Y:S01]  /*0fd0*/  SHF.R.U32.HI R7, RZ, R18, R9 ;  /* 0x00000012ff077219 */ /* 0x000fe20000011609 */
[----:B------:R-:W-:Y:S01]  /*0fe0*/  IMAD.MOV.U32 R9, RZ, RZ, 0x1 ;  /* 0x00000001ff097424 */ /* 0x000fe200078e00ff */
[----:B------:R3:W4:Y:S03]  /*0ff0*/  F2I.U32.TRUNC.NTZ R18, R8 ;  /* 0x0000000800127305 */ /* 0x000726000020f000 */
[----:B------:R-:W0:Y:S01]  /*1000*/  LDC R25, c[0x0][0x648] ;  /* 0x00019200ff197b82 */ /* 0x000e220000000800 */
[-C--:B-1----:R-:W-:Y:S02]  /*1010*/  SHF.L.U32 R6, R11, R24.reuse, RZ ;  /* 0x000000180b067219 */ /* 0x082fe400000006ff */
[----:B------:R-:W-:-:S02]  /*1020*/  SHF.R.U64 R34, R32, R24, R7 ;  /* 0x0000001820227219 */ /* 0x000fc40000001207 */
[----:B------:R-:W-:Y:S02]  /*1030*/  LOP3.LUT R13, RZ, R6, RZ, 0x33, !PT ;  /* 0x00000006ff0d7212 */ /* 0x000fe400078e33ff */
[-C--:B------:R-:W-:Y:S01]  /*1040*/  SHF.R.U32.HI R7, RZ, R24.reuse, R7 ;  /* 0x00000018ff077219 */ /* 0x080fe20000011607 */
[----:B------:R-:W1:Y:S01]  /*1050*/  LDC R29, c[0x0][0x638] ;  /* 0x00018e00ff1d7b82 */ /* 0x000e620000000800 */
[----:B------:R-:W-:Y:S01]  /*1060*/  SHF.L.U32 R12, R9, R24, RZ ;  /* 0x00000018090c7219 */ /* 0x000fe200000006ff */
[----:B------:R-:W-:-:S06]  /*1070*/  IMAD.MOV.U32 R6, RZ, RZ, R34 ;  /* 0x000000ffff067224 */ /* 0x000fcc00078e0022 */
[----:B------:R-:W0:Y:S01]  /*1080*/  LDC R28, c[0x0][0x610] ;  /* 0x00018400ff1c7b82 */ /* 0x000e220000000800 */
[----:B---34-:R-:W-:Y:S05]  /*1090*/  @!P0 BRA `(.L_x_13) ;  /* 0x0000000000288947 */ /* 0x018fea0003800000 */
[----:B------:R-:W3:Y:S02]  /*10a0*/  LDC R11, c[0x0][0x64c] ;  /* 0x00019300ff0b7b82 */ /* 0x000ee40000000800 */
[----:B---3--:R-:W-:-:S05]  /*10b0*/  IADD3 R11, P0, R34, R11, RZ ;  /* 0x0000000b220b7210 */ /* 0x008fca0007f1e0ff */
[----:B------:R-:W-:-:S04]  /*10c0*/  IMAD.X R19, RZ, RZ, R7, P0 ;  /* 0x000000ffff137224 */ /* 0x000fc800000e0607 */
[----:B------:R-:W-:-:S04]  /*10d0*/  IMAD.WIDE.U32 R6, R19, R26, RZ ;  /* 0x0000001a13067225 */ /* 0x000fc800078e00ff */
[----:B------:R-:W-:-:S04]  /*10e0*/  IMAD.WIDE.U32 R8, P0, R11, R27, R6 ;  /* 0x0000001b0b087225 */ /* 0x000fc80007800006 */
[----:B------:R-:W-:-:S04]  /*10f0*/  IMAD.WIDE.U32 R6, R11, R26, RZ ;  /* 0x0000001a0b067225 */ /* 0x000fc800078e00ff */
[----:B------:R-:W-:Y:S01]  /*1100*/  IMAD.X R11, RZ, RZ, RZ, P0 ;  /* 0x000000ffff0b7224 */ /* 0x000fe200000e06ff */
[----:B------:R-:W-:Y:S01]  /*1110*/  IADD3 RZ, P0, R7, R8, RZ ;  /* 0x0000000807ff7210 */ /* 0x000fe20007f1e0ff */
[----:B------:R-:W-:-:S04]  /*1120*/  IMAD.MOV.U32 R10, RZ, RZ, R9 ;  /* 0x000000ffff0a7224 */ /* 0x000fc800078e0009 */
[----:B------:R-:W-:-:S08]  /*1130*/  IMAD.WIDE.U32.X R6, R19, R27, R10, P0 ;  /* 0x0000001b13067225 */ /* 0x000fd000000e040a */
.L_x_13:
[----:B0-----:R-:W-:Y:S01]  /*1140*/  SHF.R.U64 R6, R6, R25, R7 ;  /* 0x0000001906067219 */ /* 0x001fe20000001207 */
[----:B--2---:R-:W-:Y:S01]  /*1150*/  VIADD R7, R21, 0xffffffff ;  /* 0xffffffff15077836 */ /* 0x004fe20000000000 */
[----:B------:R-:W-:Y:S01]  /*1160*/  LOP3.LUT R13, R32, R13, RZ, 0xc0, !PT ;  /* 0x0000000d200d7212 */ /* 0x000fe200078ec0ff */
[----:B------:R-:W-:Y:S02]  /*1170*/  IMAD.MOV R18, RZ, RZ, -R18 ;  /* 0x000000ffff127224 */ /* 0x000fe400078e0a12 */
[----:B------:R-:W-:Y:S01]  /*1180*/  IMAD.MOV R8, RZ, RZ, -R6 ;  /* 0x000000ffff087224 */ /* 0x000fe200078e0a06 */
[----:B------:R-:W-:Y:S01]  /*1190*/  LOP3.LUT R7, R22, R7, RZ, 0xc0, !PT ;  /* 0x0000000716077212 */ /* 0x000fe200078ec0ff */
[----:B------:R-:W-:Y:S02]  /*11a0*/  IMAD R12, R12, R6, R13 ;  /* 0x000000060c0c7224 */ /* 0x000fe400078e020d */
[----:B------:R-:W-:Y:S02]  /*11b0*/  @P1 IMAD R3, R20, R18, R15 ;  /* 0x0000001214031224 */ /* 0x000fe400078e020f */
[----:B-1----:R-:W-:-:S02]  /*11c0*/  IMAD R6, R8, R29, R34 ;  /* 0x0000001d08067224 */ /* 0x002fc400078e0222 */
[----:B------:R-:W-:Y:S02]  /*11d0*/  IMAD R22, R12, R28, R3 ;  /* 0x0000001c0c167224 */ /* 0x000fe400078e0203 */
[----:B------:R-:W-:Y:S02]  /*11e0*/  IMAD R7, R6, R21, R7 ;  /* 0x0000001506077224 */ /* 0x000fe400078e0207 */
[----:B------:R-:W-:Y:S02]  /*11f0*/  IMAD.MOV.U32 R3, RZ, RZ, 0x1 ;  /* 0x00000001ff037424 */ /* 0x000fe400078e00ff */
[----:B------:R-:W-:Y:S01]  /*1200*/  IMAD.MOV.U32 R19, RZ, RZ, R30 ;  /* 0x000000ffff137224 */ /* 0x000fe200078e001e */
[----:B------:R-:W-:Y:S02]  /*1210*/  SEL R18, R7, R22, !P1 ;  /* 0x0000001607127207 */ /* 0x000fe40004800000 */
[----:B------:R-:W-:-:S07]  /*1220*/  SEL R22, R22, R7, !P1 ;  /* 0x0000000716167207 */ /* 0x000fce0004800000 */
.L_x_11:
[----:B------:R-:W-:Y:S05]  /*1230*/  @!P2 BRA `(.L_x_14) ;  /* 0x00000054006ca947 */ /* 0x000fea0003800000 */
[----:B------:R-:W-:-:S13]  /*1240*/  ISETP.GT.U32.AND P0, PT, R31, 0x1, PT ;  /* 0x000000011f00780c */ /* 0x000fda0003f04070 */
[----:B------:R-:W-:Y:S05]  /*1250*/  @P0 EXIT ;  /* 0x000000000000094d */ /* 0x000fea0003800000 */
.L_x_15:
[----:B------:R-:W-:-:S08]  /*1260*/  NOP ;  /* 0x0000000000007918 */ /* 0x000fd00000000000 */
[----:B------:R-:W1:Y:S02]  /*1270*/  USETMAXREG.TRY_ALLOC.CTAPOOL UP0, 0xe8 ;  /* 0x000000e8000079c8 */ /* 0x000e640008000600 */
[----:B-1----:R-:W-:-:S13]  /*1280*/  PLOP3.LUT P0, PT, PT, PT, UP0, 0x80, 0x0 ;  /* 0x000000000000781c */ /* 0x002fda0003f0f008 */
[----:B------:R-:W-:Y:S05]  /*1290*/  @!P0 BRA `(.L_x_15) ;  /* 0xfffffffc00f08947 */ /* 0x000fea000383ffff */
[----:B------:R-:W-:-:S13]  /*12a0*/  LOP3.LUT P0, RZ, R3, 0xff, RZ, 0xc0, !PT ;  /* 0x000000ff03ff7812 */ /* 0x000fda000780c0ff */
[----:B------:R-:W-:Y:S05]  /*12b0*/  @!P0 EXIT ;  /* 0x000000000000894d */ /* 0x000fea0003800000 */
[----:B------:R-:W2:Y:S01]  /*12c0*/  LDL.64 R8, [R1] ;  /* 0x0000000001087983 */ /* 0x000ea20000100a00 */
[----:B------:R-:W-:Y:S01]  /*12d0*/  SHF.R.S32.HI R4, RZ, 0x1f, R5 ;  /* 0x0000001fff047819 */ /* 0x000fe20000011405 */
[----:B------:R-:W1:Y:S01]  /*12e0*/  S2UR UR4, SR_CgaCtaId ;  /* 0x00000000000479c3 */ /* 0x000e620000008800 */
[----:B------:R-:W-:Y:S01]  /*12f0*/  UISETP.LT.AND UP0, UPT, UR40, 0x1, UPT ;  /* 0x000000012800788c */ /* 0x000fe2000bf01270 */
[----:B------:R-:W-:Y:S01]  /*1300*/  LOP3.LUT R102, R23, 0x1, RZ, 0xfc, !PT ;  /* 0x0000000117667812 */ /* 0x000fe200078efcff */
[----:B------:R-:W-:Y:S01]  /*1310*/  UIADD3 UR5, UR43, -0x1, URZ ;  /* 0xffffffff2b057890 */ /* 0x000fe2000fffe03f */
[CC--:B------:R-:W-:Y:S01]  /*1320*/  LEA.HI R3, R4.reuse, R5.reuse, RZ, 0x2 ;  /* 0x0000000504037211 */ /* 0x0c0fe200078f10ff */
[----:B------:R-:W-:Y:S01]  /*1330*/  USEL UR42, UR40, 0x1, UP0 ;  /* 0x00000001282a7887 */ /* 0x000fe20008000000 */
[----:B------:R-:W-:Y:S01]  /*1340*/  LEA.HI R4, R4, R5, RZ, 0x5 ;  /* 0x0000000504047211 */ /* 0x000fe200078f28ff */
[----:B------:R-:W-:Y:S01]  /*1350*/  UMOV UR41, 0x400 ;  /* 0x0000040000297882 */ /* 0x000fe20000000000 */
[--C-:B------:R-:W-:Y:S01]  /*1360*/  SHF.R.S32.HI R90, RZ, 0x2, R3.reuse ;  /* 0x00000002ff5a7819 */ /* 0x100fe20000011403 */
[----:B------:R-:W3:Y:S01]  /*1370*/  LDC R96, c[0x0][0x658] ;  /* 0x00019600ff607b82 */ /* 0x000ee20000000800 */
[----:B------:R-:W-:Y:S01]  /*1380*/  SHF.R.S32.HI R7, RZ, 0x1f, R3 ;  /* 0x0000001fff077819 */ /* 0x000fe20000011403 */
[----:B------:R-:W-:Y:S01]  /*1390*/  UISETP.NE.AND UP0, UPT, UR5, URZ, UPT ;  /* 0x0000003f0500728c */ /* 0x000fe2000bf05270 */
[----:B------:R-:W-:Y:S01]  /*13a0*/  LOP3.LUT R6, R3, 0xfffffffc, RZ, 0xc0, !PT ;  /* 0xfffffffc03067812 */ /* 0x000fe200078ec0ff */
[----:B------:R-:W-:Y:S01]  /*13b0*/  ULDC UR6, c[0x0][0x284] ;  /* 0x0000a10000067ab9 */ /* 0x000fe20000000800 */
[----:B------:R-:W-:Y:S01]  /*13c0*/  LEA.HI R7, R7, R90, RZ, 0x3 ;  /* 0x0000005a07077211 */ /* 0x000fe200078f18ff */
[----:B------:R-:W-:Y:S01]  /*13d0*/  USHF.L.U32 UR45, UR40, 0x1, URZ ;  /* 0x00000001282d7899 */ /* 0x000fe2000800063f */
[----:B------:R-:W-:Y:S01]  /*13e0*/  SHF.R.S32.HI R3, RZ, 0x5, R4 ;  /* 0x00000005ff037819 */ /* 0x000fe20000011404 */
[----:B------:R-:W4:Y:S01]  /*13f0*/  LDC.64 R94, c[0x0][0x5c8] ;  /* 0x00017200ff5e7b82 */ /* 0x000f220000000a00 */
[----:B------:R-:W-:Y:S01]  /*1400*/  LOP3.LUT R7, R7, 0xfffffff8, RZ, 0xc0, !PT ;  /* 0xfffffff807077812 */ /* 0x000fe200078ec0ff */
[----:B------:R-:W-:Y:S01]  /*1410*/  IMAD.IADD R6, R5, 0x1, -R6 ;  /* 0x0000000105067824 */ /* 0x000fe200078e0a06 */
[----:B------:R-:W-:Y:S01]  /*1420*/  UIADD3 UR42, -UR42, UR40, URZ ;  /* 0x000000282a2a7290 */ /* 0x000fe2000fffe13f */
[----:B------:R-:W-:-:S02]  /*1430*/  IMAD.MOV.U32 R5, RZ, RZ, 0x1 ;  /* 0x00000001ff057424 */ /* 0x000fc400078e00ff */
[----:B------:R-:W-:Y:S01]  /*1440*/  IMAD.IADD R90, R90, 0x1, -R7 ;  /* 0x000000015a5a7824 */ /* 0x000fe200078e0a07 */
[----:B-1----:R-:W-:Y:S01]  /*1450*/  ULEA UR41, UR4, UR41, 0x18 ;  /* 0x0000002904297291 */ /* 0x002fe2000f8ec03f */
[----:B------:R-:W1:Y:S01]  /*1460*/  LDC R97, c[0x0][0x288] ;  /* 0x0000a200ff617b82 */ /* 0x000e620000000800 */
[----:B------:R-:W-:Y:S01]  /*1470*/  USHF.L.U32 UR4, UR5, 0x3, URZ ;  /* 0x0000000305047899 */ /* 0x000fe2000800063f */
[--C-:B------:R-:W-:Y:S01]  /*1480*/  IMAD R101, R3, -0x10, -R90.reuse ;  /* 0xfffffff003657824 */ /* 0x100fe200078e0a5a */
[--C-:B------:R-:W-:Y:S01]  /*1490*/  SHF.R.S32.HI R91, RZ, 0x1f, R90.reuse ;  /* 0x0000001fff5b7819 */ /* 0x100fe2000001145a */
[----:B------:R-:W-:Y:S01]  /*14a0*/  USEL UR5, URZ, 0x1, UP0 ;  /* 0x000000013f057887 */ /* 0x000fe20008000000 */
[----:B------:R-:W-:Y:S01]  /*14b0*/  IMAD.SHL.U32 R92, R6, 0x2, RZ ;  /* 0x00000002065c7824 */ /* 0x000fe200078e00ff */
[----:B------:R-:W-:Y:S01]  /*14c0*/  UIADD3 UR46, UR41, 0xa0, URZ ;  /* 0x000000a0292e7890 */ /* 0x000fe2000fffe03f */
[----:B------:R-:W-:Y:S01]  /*14d0*/  VIADD R101, R101, UR6 ;  /* 0x0000000665657c36 */ /* 0x000fe20008000000 */
[----:B------:R-:W0:Y:S01]  /*14e0*/  LDC R99, c[0x0][0x600] ;  /* 0x00018000ff637b82 */ /* 0x000e220000000800 */
[----:B------:R-:W-:Y:S01]  /*14f0*/  IMAD.WIDE R90, R3, 0x10, R90 ;  /* 0x00000010035a7825 */ /* 0x000fe200078e025a */
[----:B------:R-:W-:Y:S01]  /*1500*/  ULOP3.LUT UR4, UR4, 0x8, URZ, 0xc0, !UPT ;  /* 0x0000000804047892 */ /* 0x000fe2000f8ec03f */
[----:B------:R-:W-:Y:S01]  /*1510*/  SHF.R.S32.HI R93, RZ, 0x1f, R92 ;  /* 0x0000001fff5d7819 */ /* 0x000fe2000001145c */
[----:B------:R-:W-:Y:S01]  /*1520*/  ULEA UR43, UR43, UR46, 0x3 ;  /* 0x0000002e2b2b7291 */ /* 0x000fe2000f8e183f */
[----:B------:R-:W-:Y:S01]  /*1530*/  IMAD.MOV.U32 R3, RZ, RZ, -0x1 ;  /* 0xffffffffff037424 */ /* 0x000fe200078e00ff */
[----:B------:R-:W-:Y:S01]  /*1540*/  ULOP3.LUT UR47, UR4, 0x8, URZ, 0x3c, !UPT ;  /* 0x00000008042f7892 */ /* 0x000fe2000f8e3c3f */
[----:B------:R-:W-:Y:S01]  /*1550*/  IMAD.U32 R103, RZ, RZ, UR5 ;  /* 0x00000005ff677e24 */ /* 0x000fe2000f8e00ff */
[C---:B----4-:R-:W-:Y:S01]  /*1560*/  SHF.L.U64.HI R95, R94.reuse, 0x3, R95 ;  /* 0x000000035e5f7819 */ /* 0x050fe2000001025f */
[----:B------:R-:W-:Y:S01]  /*1570*/  IMAD.SHL.U32 R94, R94, 0x8, RZ ;  /* 0x000000085e5e7824 */ /* 0x000fe200078e00ff */
[-C--:B---3--:R-:W-:Y:S01]  /*1580*/  SHF.L.U32 R3, R3, R96.reuse, RZ ;  /* 0x0000006003037219 */ /* 0x088fe200000006ff */
[----:B------:R-:W-:Y:S01]  /*1590*/  ULOP3.LUT UR44, UR4, 0x18, URZ, 0x3c, !UPT ;  /* 0x00000018042c7892 */ /* 0x000fe2000f8e3c3f */
[----:B------:R-:W-:-:S02]  /*15a0*/  SHF.L.U32 R96, R5, R96, RZ ;  /* 0x0000006005607219 */ /* 0x000fc400000006ff */
[----:B------:R-:W-:Y:S01]  /*15b0*/  LOP3.LUT R100, RZ, R3, RZ, 0x33, !PT ;  /* 0x00000003ff647212 */ /* 0x000fe200078e33ff */
[----:B-1----:R-:W-:Y:S02]  /*15c0*/  IMAD R97, R6, -0x2, R97 ;  /* 0xfffffffe06617824 */ /* 0x002fe400078e0261 */
[----:B0-----:R-:W-:Y:S01]  /*15d0*/  VIADD R99, R99, 0xffffffff ;  /* 0xffffffff63637836 */ /* 0x001fe20000000000 */
[----:B--2---:R-:W-:-:S07]  /*15e0*/  SHF.L.U64.HI R98, R8, 0x1, R0 ;  /* 0x0000000108627819 */ /* 0x004fce0000010200 */
.L_x_163:
[----:B------:R-:W-:-:S04]  /*15f0*/  SHF.L.U32 R0, R103, 0x1f, RZ ;  /* 0x0000001f67007819 */ /* 0x000fc800000006ff */
[----:B------:R-:W0:Y:S02]  /*1600*/  SYNCS.PHASECHK.TRANS64.TRYWAIT P0, [UR43+-0x8], R0 ;  /* 0xfffff800ff0075a7 */ /* 0x000e24000800016b */
[----:B01-34-:R-:W-:Y:S05]  /*1610*/  @!P0 BRA `(.L_x_16) ;  /* 0x0000006400108947 */ /* 0x01bfea0003800000 */
.L_x_190:
[----:B------:R-:W-:Y:S02]  /*1620*/  ULDC UR4, c[0x0][0x28c] ;  /* 0x0000a30000047ab9 */ /* 0x000fe40000000800 */
[----:B------:R-:W-:-:S13]  /*1630*/  ISETP.LT.AND P0, PT, RZ, UR4, PT ;  /* 0x00000004ff007c0c */ /* 0x000fda000bf01270 */
[----:B------:R-:W-:Y:S05]  /*1640*/  @P0 BRA `(.L_x_17) ;  /* 0x0000000000400947 */ /* 0x000fea0003800000 */
[----:B0-----:R-:W-:Y:S01]  /*1650*/  MOV R0, 0x0 ;  /* 0x0000000000007802 */ /* 0x001fe20000000f00 */
[----:B------:R-:W-:Y:S01]  /*1660*/  ULDC.64 UR4, c[0x4][0x68] ;  /* 0x01001a0000047ab9 */ /* 0x000fe20000000a00 */
[----:B------:R-:W-:Y:S01]  /*1670*/  ULDC.64 UR6, c[0x4][0x8] ;  /* 0x0100020000067ab9 */ /* 0x000fe20000000a00 */
[----:B------:R-:W-:Y:S01]  /*1680*/  IMAD.U32 R4, RZ, RZ, UR4 ;  /* 0x00000004ff047e24 */ /* 0x000fe2000f8e00ff */
[----:B------:R0:W1:Y:S01]  /*1690*/  LDC.64 R14, c[0x4][R0] ;  /* 0x01000000000e7b82 */ /* 0x0000620000000a00 */
[----:B------:R-:W-:Y:S01]  /*16a0*/  IMAD.U32 R5, RZ, RZ, UR5 ;  /* 0x00000005ff057e24 */ /* 0x000fe2000f8e00ff */
[----:B------:R-:W-:Y:S01]  /*16b0*/  ULDC.64 UR4, c[0x4][0x70] ;  /* 0x01001c0000047ab9 */ /* 0x000fe20000000a00 */
[----:B------:R-:W-:Y:S02]  /*16c0*/  IMAD.U32 R10, RZ, RZ, UR6 ;  /* 0x00000006ff0a7e24 */ /* 0x000fe4000f8e00ff */
[----:B------:R-:W-:Y:S02]  /*16d0*/  IMAD.U32 R6, RZ, RZ, UR4 ;  /* 0x00000004ff067e24 */ /* 0x000fe4000f8e00ff */
[----:B------:R-:W-:-:S02]  /*16e0*/  IMAD.U32 R7, RZ, RZ, UR5 ;  /* 0x00000005ff077e24 */ /* 0x000fc4000f8e00ff */
[----:B------:R-:W-:Y:S02]  /*16f0*/  IMAD.U32 R11, RZ, RZ, UR7 ;  /* 0x00000007ff0b7e24 */ /* 0x000fe4000f8e00ff */
[----:B------:R-:W-:Y:S02]  /*1700*/  IMAD.MOV.U32 R8, RZ, RZ, 0x1e1 ;  /* 0x000001e1ff087424 */ /* 0x000fe400078e00ff */
[----:B------:R-:W-:Y:S02]  /*1710*/  IMAD.MOV.U32 R12, RZ, RZ, 0x1 ;  /* 0x00000001ff0c7424 */ /* 0x000fe400078e00ff */
[----:B0-----:R-:W-:-:S07]  /*1720*/  IMAD.MOV.U32 R13, RZ, RZ, RZ ;  /* 0x000000ffff0d7224 */ /* 0x001fce00078e00ff */
[----:B------:R-:W-:-:S07]  /*1730*/  LEPC R20, `(.L_x_17) ;  /* 0x000000001014794e */ /* 0x000fce0000000000 */
[----:B-1---5:R-:W-:Y:S05]  /*1740*/  CALL.ABS.NOINC R14 ;  /* 0x000000000e007343 */ /* 0x022fea0003c00000 */
.L_x_17:
[----:B------:R-:W-:-:S13]  /*1750*/  ISETP.NE.AND P0, PT, R102, 0x3, PT ;  /* 0x000000036600780c */ /* 0x000fda0003f05270 */
[----:B------:R-:W-:Y:S05]  /*1760*/  @!P0 BRA `(.L_x_18) ;  /* 0x0000000000048947 */ /* 0x000fea0003800000 */
[----:B------:R-:W-:Y:S01]  /*1770*/  BPT.TRAP 0x1 ;  /* 0x000000040000795c */ /* 0x000fe20000300000 */
.L_x_18:
[----:B0-----:R-:W-:Y:S02]  /*1780*/  IMAD.U32 R3, RZ, RZ, UR38 ;  /* 0x00000026ff037e24 */ /* 0x001fe4000f8e00ff */
[----:B------:R-:W-:-:S03]  /*1790*/  IMAD.U32 R0, RZ, RZ, UR39 ;  /* 0x00000027ff007e24 */ /* 0x000fc6000f8e00ff */
[----:B------:R-:W-:Y:S02]  /*17a0*/  LEA R3, R3, UR41, 0x3 ;  /* 0x0000002903037c11 */ /* 0x000fe4000f8e18ff */
[----:B------:R-:W-:-:S04]  /*17b0*/  SHF.L.U32 R0, R0, 0x1f, RZ ;  /* 0x0000001f00007819 */ /* 0x000fc800000006ff */
[----:B------:R0:W1:Y:S01]  /*17c0*/  SYNCS.PHASECHK.TRANS64.TRYWAIT P1, [R3+URZ], R0 ;  /* 0x00000000030075a7 */ /* 0x000062000802017f */
[----:B------:R-:W-:Y:S05]  /*17d0*/  @!P0 BRA `(.L_x_19) ;  /* 0x0000000000048947 */ /* 0x000fea0003800000 */
[----:B------:R-:W-:Y:S01]  /*17e0*/  BPT.TRAP 0x1 ;  /* 0x000000040000795c */ /* 0x000fe20000300000 */
.L_x_19:
[----:B------:R-:W-:-:S05]  /*17f0*/  IMAD.U32 R4, RZ, RZ, UR42 ;  /* 0x0000002aff047e24 */ /* 0x000fca000f8e00ff */
[----:B------:R-:W-:Y:S01]  /*1800*/  ISETP.GE.AND P2, PT, R4, 0x1, PT ;  /* 0x000000010400780c */ /* 0x000fe20003f46270 */
[----:B-1----:R-:W-:-:S12]  /*1810*/  @P1 BRA `(.L_x_20) ;  /* 0x0000000000081947 */ /* 0x002fd80003800000 */
[----:B------:R-:W1:Y:S02]  /*1820*/  SYNCS.PHASECHK.TRANS64.TRYWAIT P1, [R3+URZ], R0 ;  /* 0x00000000030075a7 */ /* 0x000e64000802017f */
[----:B-1----:R-:W-:Y:S05]  /*1830*/  @!P1 BRA `(.L_x_21) ;  /* 0x0000006000a09947 */ /* 0x002fea0003800000 */
.L_x_20:
[----:B------:R-:W-:Y:S05]  /*1840*/  WARPSYNC.ALL ;  /* 0x0000000000007948 */ /* 0x000fea0003800000 */
[----:B------:R-:W-:Y:S01]  /*1850*/  UIADD3 UR4, UR41, 0x180, URZ ;  /* 0x0000018029047890 */ /* 0x000fe2000fffe03f */
[----:B------:R-:W-:Y:S01]  /*1860*/  WARPGROUP.ARRIVE ;  /* 0x00000000000079c5 */ /* 0x000fe20000000000 */
[----:B------:R-:W-:Y:S02]  /*1870*/  UIADD3 UR5, UR41, 0x12180, URZ ;  /* 0x0001218029057890 */ /* 0x000fe4000fffe03f */
[----:B------:R-:W-:Y:S02]  /*1880*/  USHF.R.U32.HI UR4, URZ, 0x4, UR4 ;  /* 0x000000043f047899 */ /* 0x000fe40008011604 */
[----:B------:R-:W-:-:S02]  /*1890*/  USHF.R.U32.HI UR5, URZ, 0x4, UR5 ;  /* 0x000000043f057899 */ /* 0x000fc40008011605 */
[----:B------:R-:W-:Y:S02]  /*18a0*/  ULOP3.LUT UR4, UR4, 0x3fff, URZ, 0xc0, !UPT ;  /* 0x00003fff04047892 */ /* 0x000fe4000f8ec03f */
[----:B------:R-:W-:Y:S02]  /*18b0*/  ULOP3.LUT UR5, UR5, 0x3fff, URZ, 0xc0, !UPT ;  /* 0x00003fff05057892 */ /* 0x000fe4000f8ec03f */
[----:B------:R-:W-:Y:S02]  /*18c0*/  ULOP3.LUT UR8, UR4, 0x10000, URZ, 0xfc, !UPT ;  /* 0x0001000004087892 */ /* 0x000fe4000f8efc3f */
[----:B------:R-:W-:Y:S02]  /*18d0*/  ULOP3.LUT UR9, UR5, 0x10000, URZ, 0xfc, !UPT ;  /* 0x0001000005097892 */ /* 0x000fe4000f8efc3f */
[----:B------:R-:W-:Y:S02]  /*18e0*/  ULEA UR10, UR38, UR8, 0x9 ;  /* 0x00000008260a7291 */ /* 0x000fe4000f8e483f */
[----:B------:R-:W-:Y:S01]  /*18f0*/  ULEA UR11, UR38, UR9, 0xa ;  /* 0x00000009260b7291 */ /* 0x000fe2000f8e503f */
[----:B------:R-:W-:Y:S01]  /*1900*/  UMOV UR5, 0x40000040 ;  /* 0x4000004000057882 */ /* 0x000fe20000000000 */
[----:B------:R-:W-:-:S03]  /*1910*/  UMOV UR7, 0x40000040 ;  /* 0x4000004000077882 */ /* 0x000fc60000000000 */
[----:B------:R-:W-:Y:S02]  /*1920*/  UMOV UR4, UR10 ;  /* 0x0000000a00047c82 */ /* 0x000fe40008000000 */
[----:B------:R-:W-:Y:S02]  /*1930*/  UMOV UR6, UR11 ;  /* 0x0000000b00067c82 */ /* 0x000fe40008000000 */
[----:B------:R-:W-:Y:S01]  /*1940*/  HGMMA.64x128x8.F32.TF32 R24, gdesc[UR4], RZ, !UPT, gsb0 ;  /* 0x05e00000041879f0 */ /* 0x000fe2000c0028ff */
[----:B------:R-:W-:Y:S02]  /*1950*/  UIADD3 UR4, UR10, 0x2, URZ ;  /* 0x000000020a047890 */ /* 0x000fe4000fffe03f */
[----:B------:R-:W-:Y:S01]  /*1960*/  UIADD3 UR6, UR11, 0x2, URZ ;  /* 0x000000020b067890 */ /* 0x000fe2000fffe03f */
[----:B------:R-:W-:Y:S01]  /*1970*/  UMOV UR5, 0x40000040 ;  /* 0x4000004000057882 */ /* 0x000fe20000000000 */
[----:B------:R-:W-:Y:S01]  /*1980*/  UMOV UR7, 0x40000040 ;  /* 0x4000004000077882 */ /* 0x000fe20000000000 */
[----:B------:R-:W-:-:S02]  /*1990*/  WARPGROUP.DEPBAR.LE gsb0, 0x0 ;  /* 0x00008000000079c5 */ /* 0x000fc40000010000 */
[----:B------:R-:W-:-:S06]  /*19a0*/  WARPGROUP.ARRIVE ;  /* 0x00000000000079c5 */ /* 0x000fcc0000000000 */
[----:B------:R-:W-:Y:S01]  /*19b0*/  HGMMA.64x128x8.F32.TF32 R24, gdesc[UR4], R24, gsb0 ;  /* 0x05e00000041879f0 */ /* 0x000fe20008002818 */
[----:B------:R-:W-:Y:S02]  /*19c0*/  UIADD3 UR4, UR10, 0x4, URZ ;  /* 0x000000040a047890 */ /* 0x000fe4000fffe03f */
[----:B------:R-:W-:Y:S01]  /*19d0*/  UIADD3 UR6, UR11, 0x4, URZ ;  /* 0x000000040b067890 */ /* 0x000fe2000fffe03f */
[----:B------:R-:W-:Y:S01]  /*19e0*/  UMOV UR5, 0x40000040 ;  /* 0x4000004000057882 */ /* 0x000fe20000000000 */
[----:B------:R-:W-:Y:S01]  /*19f0*/  UMOV UR7, 0x40000040 ;  /* 0x4000004000077882 */ /* 0x000fe20000000000 */
[----:B------:R-:W-:Y:S02]  /*1a00*/  WARPGROUP.DEPBAR.LE gsb0, 0x0 ;  /* 0x00008000000079c5 */ /* 0x000fe40000010000 */
        /* <DEDUP_REMOVED lines=8> */
[----:B------:R-:W-:Y:S03]  /*1a90*/  HGMMA.64x128x8.F32.TF32 R24, gdesc[UR4], R24, gsb0 ;  /* 0x05e00000041879f0 */ /* 0x000fe60008002818 */
[----:B------:R-:W-:Y:S02]  /*1aa0*/  WARPGROUP.DEPBAR.LE gsb0, 0x0 ;  /* 0x00008000000079c5 */ /* 0x000fe40000010000 */
[----:B------:R-:W-:Y:S05]  /*1ab0*/  @!P2 BRA `(.L_x_22) ;  /* 0x000000040010a947 */ /* 0x000fea0003800000 */
[----:B------:R-:W-:Y:S01]  /*1ac0*/  UIADD3 UR4, UR38, 0x1, URZ ;  /* 0x0000000126047890 */ /* 0x000fe2000fffe03f */
[----:B01----:R-:W-:Y:S01]  /*1ad0*/  IMAD.U32 R0, RZ, RZ, UR42 ;  /* 0x0000002aff007e24 */ /* 0x003fe2000f8e00ff */
[----:B------:R-:W-:Y:S02]  /*1ae0*/  UMOV UR11, UR38 ;  /* 0x00000026000b7c82 */ /* 0x000fe40008000000 */
[----:B------:R-:W-:-:S04]  /*1af0*/  UISETP.NE.AND UP0, UPT, UR4, 0x9, UPT ;  /* 0x000000090400788c */ /* 0x000fc8000bf05270 */
[----:B------:R-:W-:Y:S02]  /*1b00*/  USEL UR5, URZ, 0x1, UP0 ;  /* 0x000000013f057887 */ /* 0x000fe40008000000 */
[----:B------:R-:W-:Y:S02]  /*1b10*/  USEL UR10, UR4, URZ, UP0 ;  /* 0x0000003f040a7287 */ /* 0x000fe40008000000 */
[----:B------:R-:W-:-:S06]  /*1b20*/  ULOP3.LUT UR5, UR39, UR5, URZ, 0x3c, !UPT ;  /* 0x0000000527057292 */ /* 0x000fcc000f8e3c3f */
[----:B------:R-:W-:-:S07]  /*1b30*/  IMAD.U32 R5, RZ, RZ, UR5 ;  /* 0x00000005ff057e24 */ /* 0x000fce000f8e00ff */
.L_x_29:
[----:B01----:R-:W-:Y:S05]  /*1b40*/  @!P0 BRA `(.L_x_23) ;  /* 0x0000000000048947 */ /* 0x003fea0003800000 */
[----:B------:R-:W-:Y:S01]  /*1b50*/  BPT.TRAP 0x1 ;  /* 0x000000040000795c */ /* 0x000fe20000300000 */
.L_x_23:
[----:B------:R-:W-:Y:S01]  /*1b60*/  ULEA UR4, UR10, UR41, 0x3 ;  /* 0x000000290a047291 */ /* 0x000fe2000f8e183f */
[----:B------:R-:W-:-:S08]  /*1b70*/  SHF.L.U32 R3, R5, 0x1f, RZ ;  /* 0x0000001f05037819 */ /* 0x000fd000000006ff */
[----:B------:R0:W1:Y:S01]  /*1b80*/  SYNCS.PHASECHK.TRANS64.TRYWAIT P1, [UR4], R3 ;  /* 0x00000003ff0075a7 */ /* 0x0000620008020144 */
[----:B------:R-:W-:Y:S05]  /*1b90*/  @!P0 BRA `(.L_x_24) ;  /* 0x0000000000048947 */ /* 0x000fea0003800000 */
[----:B------:R-:W-:Y:S01]  /*1ba0*/  BPT.TRAP 0x1 ;  /* 0x000000040000795c */ /* 0x000fe20000300000 */
.L_x_24:
[----:B-1----:R-:W-:Y:S05]  /*1bb0*/  @P1 BRA `(.L_x_25) ;  /* 0x0000000000081947 */ /* 0x002fea0003800000 */
[----:B------:R-:W1:Y:S02]  /*1bc0*/  SYNCS.PHASECHK.TRANS64.TRYWAIT P1, [UR4], R3 ;  /* 0x00000003ff0075a7 */ /* 0x000e640008020144 */
[----:B-1----:R-:W-:Y:S05]  /*1bd0*/  @!P1 BRA `(.L_x_26) ;  /* 0x0000005c00cc9947 */ /* 0x002fea0003800000 */
.L_x_25:
[----:B------:R-:W-:Y:S01]  /*1be0*/  ULEA UR12, UR10, UR8, 0x9 ;  /* 0x000000080a0c7291 */ /* 0x000fe2000f8e483f */
[----:B------:R-:W-:Y:S01]  /*1bf0*/  WARPGROUP.ARRIVE ;  /* 0x00000000000079c5 */ /* 0x000fe20000000000 */
[----:B------:R-:W-:Y:S01]  /*1c00*/  ULEA UR13, UR10, UR9, 0xa ;  /* 0x000000090a0d7291 */ /* 0x000fe2000f8e503f */
[----:B------:R-:W-:Y:S01]  /*1c10*/  UMOV UR5, 0x40000040 ;  /* 0x4000004000057882 */ /* 0x000fe20000000000 */
[----:B------:R-:W-:-:S03]  /*1c20*/  UMOV UR7, 0x40000040 ;  /* 0x4000004000077882 */ /* 0x000fc60000000000 */
[----:B------:R-:W-:Y:S02]  /*1c30*/  UMOV UR4, UR12 ;  /* 0x0000000c00047c82 */ /* 0x000fe40008000000 */
[----:B------:R-:W-:Y:S02]  /*1c40*/  UMOV UR6, UR13 ;  /* 0x0000000d00067c82 */ /* 0x000fe40008000000 */
[----:B------:R-:W-:Y:S01]  /*1c50*/  HGMMA.64x128x8.F32.TF32 R24, gdesc[UR4], R24, gsb0 ;  /* 0x05e00000041879f0 */ /* 0x000fe20008002818 */
        /* <DEDUP_REMOVED lines=23> */
[----:B------:R-:W-:Y:S01]  /*1dd0*/  BPT.TRAP 0x1 ;  /* 0x000000040000795c */ /* 0x000fe20000300000 */
.L_x_27:
[----:B------:R-:W-:Y:S01]  /*1de0*/  ULEA UR4, UR11, UR41, 0x3 ;  /* 0x000000290b047291 */ /* 0x000fe2000f8e183f */
[----:B------:R-:W-:-:S03]  /*1df0*/  ISETP.GT.U32.AND P1, PT, R23, 0x1, PT ;  /* 0x000000011700780c */ /* 0x000fc60003f24070 */
[----:B------:R-:W-:-:S04]  /*1e00*/  UIADD3 UR4, UR4, 0x48, URZ ;  /* 0x0000004804047890 */ /* 0x000fc8000fffe03f */
[----:B------:R-:W-:-:S09]  /*1e10*/  UPRMT UR4, URZ, 0x654, UR4 ;  /* 0x000006543f047896 */ /* 0x000fd20008000004 */
[----:B------:R-:W-:Y:S01]  /*1e20*/  SYNCS.ARRIVE.TRANS64.RED.A1T0 RZ, [UR4], RZ ;  /* 0x000000ffffff79a7 */ /* 0x000fe20008100404 */
[----:B------:R-:W-:Y:S05]  /*1e30*/  @P1 BRA `(.L_x_28) ;  /* 0x0000000000041947 */ /* 0x000fea0003800000 */
[----:B------:R-:W-:Y:S01]  /*1e40*/  BPT.TRAP 0x1 ;  /* 0x000000040000795c */ /* 0x000fe20000300000 */
.L_x_28:
[----:B------:R-:W-:Y:S01]  /*1e50*/  UIADD3 UR10, UR10, 0x1, URZ ;  /* 0x000000010a0a7890 */ /* 0x000fe2000fffe03f */
[C---:B------:R-:W-:Y:S01]  /*1e60*/  ISETP.GT.AND P1, PT, R0.reuse, 0x1, PT ;  /* 0x000000010000780c */ /* 0x040fe20003f24270 */
[----:B------:R-:W-:Y:S01]  /*1e70*/  UIADD3 UR11, UR11, 0x1, URZ ;  /* 0x000000010b0b7890 */ /* 0x000fe2000fffe03f */
[----:B------:R-:W-:Y:S01]  /*1e80*/  VIADD R0, R0, 0xffffffff ;  /* 0xffffffff00007836 */ /* 0x000fe20000000000 */
[----:B------:R-:W-:Y:S02]  /*1e90*/  UISETP.NE.AND UP0, UPT, UR10, 0x9, UPT ;  /* 0x000000090a00788c */ /* 0x000fe4000bf05270 */
[----:B------:R-:W-:Y:S02]  /*1ea0*/  UISETP.NE.AND UP1, UPT, UR11, 0x9, UPT ;  /* 0x000000090b00788c */ /* 0x000fe4000bf25270 */
[----:B------:R-:W-:Y:S02]  /*1eb0*/  USEL UR4, URZ, 0x1, UP0 ;  /* 0x000000013f047887 */ /* 0x000fe40008000000 */
[----:B------:R-:W-:-:S02]  /*1ec0*/  USEL UR10, UR10, URZ, UP0 ;  /* 0x0000003f0a0a7287 */ /* 0x000fc40008000000 */
[----:B------:R-:W-:Y:S02]  /*1ed0*/  USEL UR11, UR11, URZ, UP1 ;  /* 0x0000003f0b0b7287 */ /* 0x000fe40008800000 */
[----:B------:R-:W-:Y:S01]  /*1ee0*/  LOP3.LUT R5, R5, UR4, RZ, 0x3c, !PT ;  /* 0x0000000405057c12 */ /* 0x000fe2000f8e3cff */
[----:B------:R-:W-:Y:S09]  /*1ef0*/  @P1 BRA `(.L_x_29) ;  /* 0xfffffffc00101947 */ /* 0x000ff2000383ffff */
.L_x_22:
[----:B01----:R-:W0:Y:S01]  /*1f00*/  LDC R0, c[0x0][0x28c] ;  /* 0x0000a300ff007b82 */ /* 0x003e220000000800 */
[----:B------:R-:W-:-:S04]  /*1f10*/  IMAD.U32 R3, RZ, RZ, UR47 ;  /* 0x0000002fff037e24 */ /* 0x000fc8000f8e00ff */
[----:B------:R1:W-:Y:S01]  /*1f20*/  SYNCS.ARRIVE.TRANS64.A1T0 RZ, [R3+UR46], RZ ;  /* 0x000000ff03ff79a7 */ /* 0x0003e2000810002e */
[----:B0-----:R-:W-:-:S13]  /*1f30*/  ISETP.GE.AND P1, PT, R0, 0x1, PT ;  /* 0x000000010000780c */ /* 0x001fda0003f26270 */
[----:B-1----:R-:W-:Y:S05]  /*1f40*/  @!P1 BRA `(.L_x_30) ;  /* 0x0000000000349947 */ /* 0x002fea0003800000 */
[----:B------:R-:W-:Y:S05]  /*1f50*/  @!P0 BRA `(.L_x_31) ;  /* 0x0000000000048947 */ /* 0x000fea0003800000 */
[----:B------:R-:W-:Y:S01]  /*1f60*/  BPT.TRAP 0x1 ;  /* 0x000000040000795c */ /* 0x000fe20000300000 */
.L_x_31:
[----:B------:R-:W-:Y:S01]  /*1f70*/  UIADD3 UR6, UR38, UR42, URZ ;  /* 0x0000002a26067290 */ /* 0x000fe2000fffe03f */
[----:B------:R-:W-:-:S03]  /*1f80*/  ISETP.GT.U32.AND P0, PT, R23, 0x1, PT ;  /* 0x000000011700780c */ /* 0x000fc60003f04070 */
[----:B------:R-:W-:-:S04]  /*1f90*/  UIMAD.WIDE.U32 UR4, UR6, 0x38e38e39, URZ ;  /* 0x38e38e39060478a5 */ /* 0x000fc8000f8e003f */
[----:B------:R-:W-:-:S04]  /*1fa0*/  USHF.R.U32.HI UR4, URZ, 0x1, UR5 ;  /* 0x000000013f047899 */ /* 0x000fc80008011605 */
[----:B------:R-:W-:-:S04]  /*1fb0*/  UIMAD UR6, UR4, -0x9, UR6 ;  /* 0xfffffff7040678a4 */ /* 0x000fc8000f8e0206 */
[----:B------:R-:W-:-:S04]  /*1fc0*/  ULEA UR6, UR6, UR41, 0x3 ;  /* 0x0000002906067291 */ /* 0x000fc8000f8e183f */
[----:B------:R-:W-:-:S04]  /*1fd0*/  UIADD3 UR6, UR6, 0x48, URZ ;  /* 0x0000004806067890 */ /* 0x000fc8000fffe03f */
[----:B------:R-:W-:-:S09]  /*1fe0*/  UPRMT UR6, URZ, 0x654, UR6 ;  /* 0x000006543f067896 */ /* 0x000fd20008000006 */
[----:B------:R-:W-:Y:S01]  /*1ff0*/  SYNCS.ARRIVE.TRANS64.RED.A1T0 RZ, [UR6], RZ ;  /* 0x000000ffffff79a7 */ /* 0x000fe20008100406 */
[----:B------:R-:W-:Y:S05]  /*2000*/  @P0 BRA `(.L_x_30) ;  /* 0x0000000000040947 */ /* 0x000fea0003800000 */
[----:B------:R-:W-:Y:S01]  /*2010*/  BPT.TRAP 0x1 ;  /* 0x000000040000795c */ /* 0x000fe20000300000 */
.L_x_30:
[----:B------:R-:W-:Y:S01]  /*2020*/  SHF.L.U32 R0, R103, 0x1f, RZ ;  /* 0x0000001f67007819 */ /* 0x000fe200000006ff */
[----:B------:R-:W-:Y:S01]  /*2030*/  UIADD3 UR38, UR38, UR45, URZ ;  /* 0x0000002d26267290 */ /* 0x000fe2000fffe03f */
[----:B------:R-:W-:Y:S01]  /*2040*/  SHF.R.S32.HI R9, RZ, 0x1f, R19 ;  /* 0x0000001fff097819 */ /* 0x000fe20000011413 */
[----:B------:R-:W-:Y:S01]  /*2050*/  UISETP.GE.U32.AND UP1, UPT, UR45, 0x9, UPT ;  /* 0x000000092d00788c */ /* 0x000fe2000bf26070 */
[----:B------:R-:W0:Y:S01]  /*2060*/  SYNCS.PHASECHK.TRANS64.TRYWAIT P0, [UR43+0x8], R0 ;  /* 0x00000800ff0075a7 */ /* 0x000e22000800016b */
[----:B------:R-:W-:-:S04]  /*2070*/  UISETP.GT.U32.AND UP0, UPT, UR38, 0x8, UPT ;  /* 0x000000082600788c */ /* 0x000fc8000bf04070 */
[----:B------:R-:W-:-:S04]  /*2080*/  UISETP.LT.U32.AND UP0, UPT, UR45, 0x9, UP0 ;  /* 0x000000092d00788c */ /* 0x000fc80008701070 */
[----:B------:R-:W-:Y:S02]  /*2090*/  USEL UR6, URZ, 0x1, !UP0 ;  /* 0x000000013f067887 */ /* 0x000fe4000c000000 */
[----:B------:R-:W-:Y:S02]  /*20a0*/  @UP1 UIMAD.WIDE.U32 UR4, UR38, 0x38e38e39, URZ ;  /* 0x38e38e39260418a5 */ /* 0x000fe4000f8e003f */
[----:B------:R-:W-:Y:S02]  /*20b0*/  ULOP3.LUT UR39, UR39, UR6, URZ, 0x3c, !UPT ;  /* 0x0000000627277292 */ /* 0x000fe4000f8e3c3f */
[----:B------:R-:W-:-:S04]  /*20c0*/  @UP1 USHF.R.U32.HI UR4, URZ, 0x1, UR5 ;  /* 0x000000013f041899 */ /* 0x000fc80008011605 */
[----:B------:R-:W-:Y:S01]  /*20d0*/  @UP1 ULOP3.LUT UR39, UR39, 0x1, UR4, 0x78, !UPT ;  /* 0x0000000127271892 */ /* 0x000fe2000f8e7804 */
[----:B0-----:R-:W-:Y:S11]  /*20e0*/  @!P0 BRA `(.L_x_32) ;  /* 0x0000005800a08947 */ /* 0x001ff60003800000 */
.L_x_191:
[----:B------:R-:W-:Y:S01]  /*20f0*/  ULDC.64 UR4, c[0x0][0x5d0] ;  /* 0x0001740000047ab9 */ /* 0x000fe20000000a00 */
[----:B------:R-:W-:Y:S01]  /*2100*/  ULDC UR6, c[0x0][0x284] ;  /* 0x0000a10000067ab9 */ /* 0x000fe20000000800 */
[----:B0-----:R-:W-:Y:S02]  /*2110*/  IMAD R0, R9, UR4, RZ ;  /* 0x0000000409007c24 */ /* 0x001fe4000f8e02ff */
[----:B------:R-:W-:Y:S02]  /*2120*/  IMAD.SHL.U32 R12, R18, 0x80, RZ ;  /* 0x00000080120c7824 */ /* 0x000fe400078e00ff */
[C---:B------:R-:W-:Y:S02]  /*2130*/  IMAD R3, R19.reuse, UR5, R0 ;  /* 0x0000000513037c24 */ /* 0x040fe4000f8e0200 */
[----:B------:R-:W-:Y:S01]  /*2140*/  IMAD.SHL.U32 R0, R22, 0x40, RZ ;  /* 0x0000004016007824 */ /* 0x000fe200078e00ff */
[----:B------:R-:W-:Y:S01]  /*2150*/  SHF.R.S32.HI R13, RZ, 0x1f, R12 ;  /* 0x0000001fff0d7819 */ /* 0x000fe2000001140c */
[----:B------:R-:W-:Y:S01]  /*2160*/  IMAD.WIDE.U32 R4, R19, UR4, R92 ;  /* 0x0000000413047c25 */ /* 0x000fe2000f8e005c */
[----:B------:R-:W-:-:S02]  /*2170*/  ULDC.64 UR4, c[0x0][0x5c8] ;  /* 0x0001720000047ab9 */ /* 0x000fc40000000a00 */
[----:B------:R-:W-:Y:S01]  /*2180*/  ISETP.GE.AND P0, PT, R0, UR6, PT ;  /* 0x0000000600007c0c */ /* 0x000fe2000bf06270 */
[----:B------:R-:W-:Y:S01]  /*2190*/  ULDC UR6, c[0x0][0x288] ;  /* 0x0000a20000067ab9 */ /* 0x000fe20000000800 */
[----:B------:R-:W-:Y:S01]  /*21a0*/  IADD3 R4, P1, R12, R4, RZ ;  /* 0x000000040c047210 */ /* 0x000fe20007f3e0ff */
[----:B------:R-:W-:Y:S01]  /*21b0*/  IMAD.WIDE R20, R22, 0x40, R90 ;  /* 0x0000004016147825 */ /* 0x000fe200078e025a */
[----:B------:R-:W-:Y:S02]  /*21c0*/  ISETP.GE.OR P0, PT, R12, UR6, P0 ;  /* 0x000000060c007c0c */ /* 0x000fe40008706670 */
[----:B------:R-:W-:Y:S01]  /*21d0*/  IADD3.X R5, R13, R5, R3, P1, !PT ;  /* 0x000000050d057210 */ /* 0x000fe20000ffe403 */
[----:B------:R-:W-:-:S04]  /*21e0*/  IMAD R7, R21, UR4, RZ ;  /* 0x0000000415077c24 */ /* 0x000fc8000f8e02ff */
[C---:B------:R-:W-:Y:S02]  /*21f0*/  IMAD R7, R20.reuse, UR5, R7 ;  /* 0x0000000514077c24 */ /* 0x040fe4000f8e0207 */
[----:B------:R-:W-:-:S04]  /*2200*/  IMAD.WIDE.U32 R104, R20, UR4, R4 ;  /* 0x0000000414687c25 */ /* 0x000fc8000f8e0004 */
[----:B------:R-:W-:Y:S05]  /*2210*/  @P0 BRA `(.L_x_33) ;  /* 0x0000003c00d80947 */ /* 0x000fea0003800000 */
[----:B-----5:R-:W-:Y:S01]  /*2220*/  FSETP.NEU.AND P1, PT, R89, RZ, PT ;  /* 0x000000ff5900720b */ /* 0x020fe20003f2d000 */
[----:B------:R-:W-:Y:S01]  /*2230*/  IMAD.IADD R3, R97, 0x1, -R12 ;  /* 0x0000000161037824 */ /* 0x000fe200078e0a0c */
[----:B------:R-:W-:Y:S01]  /*2240*/  BSSY B0, `(.L_x_33) ;  /* 0x00003f3000007945 */ /* 0x000fe20003800000 */
[----:B------:R-:W-:Y:S02]  /*2250*/  IMAD.IADD R0, R101, 0x1, -R0 ;  /* 0x0000000165007824 */ /* 0x000fe400078e0a00 */
[----:B------:R-:W-:Y:S01]  /*2260*/  IMAD.IADD R113, R105, 0x1, R7 ;  /* 0x0000000169717824 */ /* 0x000fe200078e0207 */
[----:B------:R-:W-:-:S04]  /*2270*/  ISETP.GT.AND P0, PT, R3, RZ, PT ;  /* 0x000000ff0300720c */ /* 0x000fc80003f04270 */
[----:B------:R-:W-:-:S03]  /*2280*/  ISETP.GT.AND P2, PT, R0, RZ, P0 ;  /* 0x000000ff0000720c */ /* 0x000fc60000744270 */
[----:B------:R-:W-:Y:S10]  /*2290*/  @!P1 BRA `(.L_x_34) ;  /* 0x0000002c001c9947 */ /* 0x000ff40003800000 */
[----:B------:R-:W0:Y:S01]  /*22a0*/  LDC.64 R106, c[0x0][0x5b8] ;  /* 0x00016e00ff6a7b82 */ /* 0x000e220000000a00 */
[----:B------:R-:W-:-:S07]  /*22b0*/  ULDC.64 UR4, c[0x0][0x5c0] ;  /* 0x0001700000047ab9 */ /* 0x000fce0000000a00 */
[----:B------:R-:W1:Y:S08]  /*22c0*/  LDC.64 R108, c[0x0][0x5b0] ;  /* 0x00016c00ff6c7b82 */ /* 0x000e700000000a00 */
[----:B------:R-:W2:Y:S01]  /*22d0*/  LDC.64 R110, c[0x0][0x5a8] ;  /* 0x00016a00ff6e7b82 */ /* 0x000ea20000000a00 */
[-C--:B0-----:R-:W-:Y:S02]  /*22e0*/  IMAD R6, R9, R106.reuse, RZ ;  /* 0x0000006a09067224 */ /* 0x081fe400078e02ff */
[----:B------:R-:W-:-:S04]  /*22f0*/  IMAD.WIDE.U32 R4, R19, R106, R92 ;  /* 0x0000006a13047225 */ /* 0x000fc800078e005c */
[----:B------:R-:W-:Y:S01]  /*2300*/  IMAD R105, R19, R107, R6 ;  /* 0x0000006b13697224 */ /* 0x000fe200078e0206 */
[----:B------:R-:W-:Y:S01]  /*2310*/  IADD3 R6, P1, R12, R4, RZ ;  /* 0x000000040c067210 */ /* 0x000fe20007f3e0ff */
[----:B-1----:R-:W-:-:S03]  /*2320*/  IMAD R4, R21, R108, RZ ;  /* 0x0000006c15047224 */ /* 0x002fc600078e02ff */
[----:B------:R-:W-:Y:S01]  /*2330*/  IADD3.X R7, R13, R5, R105, P1, !PT ;  /* 0x000000050d077210 */ /* 0x000fe20000ffe469 */
[C---:B------:R-:W-:Y:S02]  /*2340*/  IMAD R21, R20.reuse, R109, R4 ;  /* 0x0000006d14157224 */ /* 0x040fe400078e0204 */
[----:B------:R-:W-:-:S04]  /*2350*/  IMAD.WIDE.U32 R4, R20, R108, R6 ;  /* 0x0000006c14047225 */ /* 0x000fc800078e0006 */
[----:B------:R-:W-:Y:S01]  /*2360*/  IMAD.IADD R5, R5, 0x1, R21 ;  /* 0x0000000105057824 */ /* 0x000fe200078e0215 */
[----:B--2---:R-:W-:-:S04]  /*2370*/  LEA R10, P1, R4, R110, 0x2 ;  /* 0x0000006e040a7211 */ /* 0x004fc800078210ff */
[----:B------:R-:W-:-:S05]  /*2380*/  LEA.HI.X R11, R4, R111, R5, 0x2, P1 ;  /* 0x0000006f040b7211 */ /* 0x000fca00008f1405 */
[----:B------:R0:W2:Y:S01]  /*2390*/  @P2 LDG.E.LTC128B R18, desc[UR36][R10.64] ;  /* 0x000000240a122981 */ /* 0x0000a2000c1e1920 */
[----:B------:R-:W-:Y:S01]  /*23a0*/  IMAD.WIDE.U32 R4, R20, R108, R12 ;  /* 0x0000006c14047225 */ /* 0x000fe200078e000c */
[----:B------:R-:W-:Y:S01]  /*23b0*/  LEA R8, P3, R104, UR4, 0x2 ;  /* 0x0000000468087c11 */ /* 0x000fe2000f8610ff */
[----:B------:R-:W-:Y:S01]  /*23c0*/  BSSY B1, `(.L_x_35) ;  /* 0x0000014000017945 */ /* 0x000fe20003800000 */
[----:B------:R-:W-:Y:S02]  /*23d0*/  IADD3 R14, P1, R92, R4, RZ ;  /* 0x000000045c0e7210 */ /* 0x000fe40007f3e0ff */
[----:B------:R-:W-:Y:S02]  /*23e0*/  LEA.HI.X R9, R104, UR5, R113, 0x2, P3 ;  /* 0x0000000568097c11 */ /* 0x000fe400098f1471 */
[----:B------:R-:W-:Y:S01]  /*23f0*/  IADD3.X R15, R93, R21, R5, P1, !PT ;  /* 0x000000155d0f7210 */ /* 0x000fe20000ffe405 */
[----:B0-----:R-:W-:Y:S01]  /*2400*/  IMAD.SHL.U32 R10, R108, 0x8, RZ ;  /* 0x000000086c0a7824 */ /* 0x001fe200078e00ff */
[----:B------:R-:W-:-:S02]  /*2410*/  ISETP.GT.AND P1, PT, R3, 0x1, PT ;  /* 0x000000010300780c */ /* 0x000fc40003f24270 */
[----:B------:R-:W-:Y:S01]  /*2420*/  SHF.L.U64.HI R11, R108, 0x3, R109 ;  /* 0x000000036c0b7819 */ /* 0x000fe2000001026d */
[----:B------:R-:W-:Y:S01]  /*2430*/  IMAD.WIDE.U32 R14, R19, R106, R14 ;  /* 0x0000006a130e7225 */ /* 0x000fe200078e000e */
[----:B------:R-:W-:-:S03]  /*2440*/  ISETP.GT.AND P3, PT, R0, RZ, P1 ;  /* 0x000000ff0000720c */ /* 0x000fc60000f64270 */
[----:B------:R-:W-:Y:S01]  /*2450*/  IMAD.WIDE.U32 R10, R20, R108, R10 ;  /* 0x0000006c140a7225 */ /* 0x000fe200078e000a */
[----:B--2---:R-:W-:-:S05]  /*2460*/  LOP3.LUT R4, R18, 0xffffe000, RZ, 0xc0, !PT ;  /* 0xffffe00012047812 */ /* 0x004fca00078ec0ff */
[----:B------:R-:W-:Y:S01]  /*2470*/  FMUL R5, R4, R89 ;  /* 0x0000005904057220 */ /* 0x000fe20000400000 */
[----:B------:R-:W-:-:S03]  /*2480*/  LEA R4, P4, R14, R110, 0x2 ;  /* 0x0000006e0e047211 */ /* 0x000fc600078810ff */
[----:B------:R-:W-:Y:S01]  /*2490*/  FFMA R107, R24, R88, R5 ;  /* 0x00000058186b7223 */ /* 0x000fe20000000005 */
[----:B------:R-:W-:-:S04]  /*24a0*/  IMAD.IADD R5, R105, 0x1, R15 ;  /* 0x0000000169057824 */ /* 0x000fc800078e020f */
[----:B------:R-:W-:Y:S02]  /*24b0*/  F2FP.TF32.F32.PACK_B R107, R107 ;  /* 0x0000006bff6b723e */ /* 0x000fe400024050ff */
[----:B------:R-:W-:-:S03]  /*24c0*/  LEA.HI.X R5, R14, R111, R5, 0x2, P4 ;  /* 0x0000006f0e057211 */ /* 0x000fc600020f1405 */
[----:B------:R0:W-:Y:S01]  /*24d0*/  @P2 STG.E desc[UR36][R8.64], R107 ;  /* 0x0000006b08002986 */ /* 0x0001e2000c101924 */
[----:B------:R-:W-:Y:S05]  /*24e0*/  @!P3 BRA `(.L_x_36) ;  /* 0x000000000004b947 */ /* 0x000fea0003800000 */
[----:B------:R1:W5:Y:S02]  /*24f0*/  LDG.E.LTC128B R18, desc[UR36][R4.64+0x4] ;  /* 0x0000042404127981 */ /* 0x000364000c1e1920 */
.L_x_36:
[----:B------:R-:W-:Y:S05]  /*2500*/  BSYNC B1 ;  /* 0x0000000000017941 */ /* 0x000fea0003800000 */
.L_x_35:
[----:B-----5:R-:W-:Y:S01]  /*2510*/  LOP3.LUT R14, R18, 0xffffe000, RZ, 0xc0, !PT ;  /* 0xffffe000120e7812 */ /* 0x020fe200078ec0ff */
[----:B------:R-:W-:Y:S01]  /*2520*/  IMAD.IADD R21, R21, 0x1, R11 ;  /* 0x0000000115157824 */ /* 0x000fe200078e020b */
[----:B------:R-:W-:Y:S02]  /*2530*/  IADD3 R6, P2, R6, R10, RZ ;  /* 0x0000000a06067210 */ /* 0x000fe40007f5e0ff */
[----:B------:R-:W-:Y:S01]  /*2540*/  ISETP.GT.AND P0, PT, R0, 0x8, P0 ;  /* 0x000000080000780c */ /* 0x000fe20000704270 */
[----:B------:R-:W-:Y:S02]  /*2550*/  FMUL R14, R14, R89 ;  /* 0x000000590e0e7220 */ /* 0x000fe40000400000 */
[----:B------:R-:W-:Y:S02]  /*2560*/  IMAD.X R7, R21, 0x1, R7, P2 ;  /* 0x0000000115077824 */ /* 0x000fe400010e0607 */
[----:B------:R-:W-:Y:S01]  /*2570*/  FFMA R25, R25, R88, R14 ;  /* 0x0000005819197223 */ /* 0x000fe2000000000e */
[----:B------:R-:W-:-:S04]  /*2580*/  LEA R14, P2, R6, R110, 0x2 ;  /* 0x0000006e060e7211 */ /* 0x000fc800078410ff */
[----:B------:R-:W-:Y:S01]  /*2590*/  LEA.HI.X R15, R6, R111, R7, 0x2, P2 ;  /* 0x0000006f060f7211 */ /* 0x000fe200010f1407 */
[----:B------:R-:W-:Y:S01]  /*25a0*/  @P3 IMAD.MOV.U32 R6, RZ, RZ, R8 ;  /* 0x000000ffff063224 */ /* 0x000fe200078e0008 */
[----:B------:R-:W-:Y:S01]  /*25b0*/  F2FP.TF32.F32.PACK_B R25, R25 ;  /* 0x00000019ff19723e */ /* 0x000fe200024050ff */
[----:B------:R-:W-:-:S05]  /*25c0*/  @P3 IMAD.MOV.U32 R7, RZ, RZ, R9 ;  /* 0x000000ffff073224 */ /* 0x000fca00078e0009 */
[----:B------:R2:W-:Y:S04]  /*25d0*/  @P3 STG.E desc[UR36][R6.64+0x4], R25 ;  /* 0x0000041906003986 */ /* 0x0005e8000c101924 */
[----:B------:R-:W3:Y:S01]  /*25e0*/  @P0 LDG.E.LTC128B R18, desc[UR36][R14.64] ;  /* 0x000000240e120981 */ /* 0x000ee2000c1e1920 */
[----:B------:R-:W-:Y:S01]  /*25f0*/  IADD3 R12, P2, P3, R92, R10, R12 ;  /* 0x0000000a5c0c7210 */ /* 0x000fe20007b5e00c */
[----:B------:R-:W-:Y:S01]  /*2600*/  BSSY B1, `(.L_x_37) ;  /* 0x0000011000017945 */ /* 0x000fe20003800000 */
[----:B------:R-:W-:Y:S02]  /*2610*/  ISETP.GT.AND P1, PT, R0, 0x8, P1 ;  /* 0x000000080000780c */ /* 0x000fe40000f24270 */
[----:B------:R-:W-:-:S03]  /*2620*/  IADD3.X R13, R93, R21, R13, P2, P3 ;  /* 0x000000155d0d7210 */ /* 0x000fc600017e640d */
[----:B------:R-:W-:Y:S01]  /*2630*/  IMAD.WIDE.U32 R12, R19, R106, R12 ;  /* 0x0000006a130c7225 */ /* 0x000fe200078e000c */
[----:B------:R-:W-:-:S03]  /*2640*/  SHF.L.U64.HI R19, R94, 0x2, R95 ;  /* 0x000000025e137819 */ /* 0x000fc6000001025f */
[----:B------:R-:W-:Y:S01]  /*2650*/  IMAD.IADD R13, R105, 0x1, R13 ;  /* 0x00000001690d7824 */ /* 0x000fe200078e020d */
[----:B--2---:R-:W-:-:S04]  /*2660*/  LEA R6, P3, R12, R110, 0x2 ;  /* 0x0000006e0c067211 */ /* 0x004fc800078610ff */
[----:B------:R-:W-:Y:S02]  /*2670*/  LEA.HI.X R7, R12, R111, R13, 0x2, P3 ;  /* 0x0000006f0c077211 */ /* 0x000fe400018f140d */
[----:B---3--:R-:W-:-:S05]  /*2680*/  LOP3.LUT R10, R18, 0xffffe000, RZ, 0xc0, !PT ;  /* 0xffffe000120a7812 */ /* 0x008fca00078ec0ff */
[----:B------:R-:W-:Y:S01]  /*2690*/  FMUL R11, R10, R89 ;  /* 0x000000590a0b7220 */ /* 0x000fe20000400000 */
[----:B------:R-:W-:-:S03]  /*26a0*/  LEA R10, P2, R94, R8, 0x2 ;  /* 0x000000085e0a7211 */ /* 0x000fc600078410ff */
[----:B------:R-:W-:Y:S02]  /*26b0*/  FFMA R21, R26, R88, R11 ;  /* 0x000000581a157223 */ /* 0x000fe4000000000b */
[----:B------:R-:W-:-:S03]  /*26c0*/  IMAD.X R11, R19, 0x1, R9, P2 ;  /* 0x00000001130b7824 */ /* 0x000fc600010e0609 */
[----:B------:R-:W-:-:S05]  /*26d0*/  F2FP.TF32.F32.PACK_B R21, R21 ;  /* 0x00000015ff15723e */ /* 0x000fca00024050ff */
[----:B------:R2:W-:Y:S01]  /*26e0*/  @P0 STG.E desc[UR36][R10.64], R21 ;  /* 0x000000150a000986 */ /* 0x0005e2000c101924 */
[----:B------:R-:W-:Y:S05]  /*26f0*/  @!P1 BRA `(.L_x_38) ;  /* 0x0000000000049947 */ /* 0x000fea0003800000 */
[----:B------:R3:W5:Y:S02]  /*2700*/  LDG.E.LTC128B R18, desc[UR36][R6.64+0x4] ;  /* 0x0000042406127981 */ /* 0x000764000c1e1920 */
.L_x_38:
[----:B------:R-:W-:Y:S05]  /*2710*/  BSYNC B1 ;  /* 0x0000000000017941 */ /* 0x000fea0003800000 */
.L_x_37:
[----:B-----5:R-:W-:Y:S01]  /*2720*/  LOP3.LUT R12, R18, 0xffffe000, RZ, 0xc0, !PT ;  /* 0xffffe000120c7812 */ /* 0x020fe200078ec0ff */
[----:B------:R-:W-:Y:S01]  /*2730*/  BSSY B1, `(.L_x_39) ;  /* 0x0000009000017945 */ /* 0x000fe20003800000 */
[----:B------:R-:W-:-:S03]  /*2740*/  ISETP.GT.AND P0, PT, R3, 0x8, PT ;  /* 0x000000080300780c */ /* 0x000fc60003f04270 */
[----:B------:R-:W-:Y:S01]  /*2750*/  FMUL R12, R12, R89 ;  /* 0x000000590c0c7220 */ /* 0x000fe20000400000 */
[----:B------:R-:W-:-:S03]  /*2760*/  ISETP.GT.AND P2, PT, R0, RZ, P0 ;  /* 0x000000ff0000720c */ /* 0x000fc60000744270 */
[----:B------:R-:W-:-:S05]  /*2770*/  FFMA R27, R27, R88, R12 ;  /* 0x000000581b1b7223 */ /* 0x000fca000000000c */
[----:B------:R-:W-:-:S05]  /*2780*/  F2FP.TF32.F32.PACK_B R27, R27 ;  /* 0x0000001bff1b723e */ /* 0x000fca00024050ff */
[----:B------:R4:W-:Y:S01]  /*2790*/  @P1 STG.E desc[UR36][R10.64+0x4], R27 ;  /* 0x0000041b0a001986 */ /* 0x0009e2000c101924 */
[----:B------:R-:W-:Y:S05]  /*27a0*/  @!P2 BRA `(.L_x_40) ;  /* 0x000000000004a947 */ /* 0x000fea0003800000 */
[----:B------:R0:W5:Y:S02]  /*27b0*/  LDG.E.LTC128B R18, desc[UR36][R4.64+0x20] ;  /* 0x0000202404127981 */ /* 0x000164000c1e1920 */
.L_x_40:
[----:B------:R-:W-:Y:S05]  /*27c0*/  BSYNC B1 ;  /* 0x0000000000017941 */ /* 0x000fea0003800000 */
.L_x_39:
        /* <DEDUP_REMOVED lines=10> */
.L_x_42:
[----:B------:R-:W-:Y:S05]  /*2870*/  BSYNC B1 ;  /* 0x0000000000017941 */ /* 0x000fea0003800000 */
.L_x_41:
[----:B-----5:R-:W-:Y:S01]  /*2880*/  LOP3.LUT R12, R18, 0xffffe000, RZ, 0xc0, !PT ;  /* 0xffffe000120c7812 */ /* 0x020fe200078ec0ff */
[----:B------:R-:W-:Y:S01]  /*2890*/  BSSY B1, `(.L_x_43) ;  /* 0x0000008000017945 */ /* 0x000fe20003800000 */
[----:B------:R-:W-:-:S03]  /*28a0*/  ISETP.GT.AND P0, PT, R0, 0x8, P0 ;  /* 0x000000080000780c */ /* 0x000fc60000704270 */
[----:B------:R-:W-:-:S04]  /*28b0*/  FMUL R12, R12, R89 ;  /* 0x000000590c0c7220 */ /* 0x000fc80000400000 */
[----:B------:R-:W-:-:S05]  /*28c0*/  FFMA R29, R29, R88, R12 ;  /* 0x000000581d1d7223 */ /* 0x000fca000000000c */
[----:B------:R-:W-:-:S05]  /*28d0*/  F2FP.TF32.F32.PACK_B R29, R29 ;  /* 0x0000001dff1d723e */ /* 0x000fca00024050ff */
[----:B------:R0:W-:Y:S01]  /*28e0*/  @P3 STG.E desc[UR36][R8.64+0x24], R29 ;  /* 0x0000241d08003986 */ /* 0x0001e2000c101924 */
[----:B------:R-:W-:Y:S05]  /*28f0*/  @!P0 BRA `(.L_x_44) ;  /* 0x0000000000048947 */ /* 0x000fea0003800000 */
[----:B------:R0:W5:Y:S02]  /*2900*/  LDG.E.LTC128B R18, desc[UR36][R6.64+0x20] ;  /* 0x0000202406127981 */ /* 0x000164000c1e1920 */
.L_x_44:
[----:B------:R-:W-:Y:S05]  /*2910*/  BSYNC B1 ;  /* 0x0000000000017941 */ /* 0x000fea0003800000 */
.L_x_43:
[----:B-----5:R-:W-:Y:S01]  /*2920*/  LOP3.LUT R12, R18, 0xffffe000, RZ, 0xc0, !PT ;  /* 0xffffe000120c7812 */ /* 0x020fe200078ec0ff */
[----:B------:R-:W-:Y:S01]  /*2930*/  BSSY B1, `(.L_x_45) ;  /* 0x0000008000017945 */ /* 0x000fe20003800000 */
[----:B------:R-:W-:-:S03]  /*2940*/  ISETP.GT.AND P1, PT, R0, 0x8, P1 ;  /* 0x000000080000780c */ /* 0x000fc60000f24270 */
[----:B0-----:R-:W-:-:S04]  /*2950*/  FMUL R13, R12, R89 ;  /* 0x000000590c0d7220 */ /* 0x001fc80000400000 */
[----:B------:R-:W-:-:S05]  /*2960*/  FFMA R13, R30, R88, R13 ;  /* 0x000000581e0d7223 */ /* 0x000fca000000000d */
[----:B------:R-:W-:-:S05]  /*2970*/  F2FP.TF32.F32.PACK_B R13, R13 ;  /* 0x0000000dff0d723e */ /* 0x000fca00024050ff */
[----:B------:R0:W-:Y:S01]  /*2980*/  @P0 STG.E desc[UR36][R10.64+0x20], R13 ;  /* 0x0000200d0a000986 */ /* 0x0001e2000c101924 */
[----:B------:R-:W-:Y:S05]  /*2990*/  @!P1 BRA `(.L_x_46) ;  /* 0x0000000000049947 */ /* 0x000fea0003800000 */
[----:B------:R0:W5:Y:S02]  /*29a0*/  LDG.E.LTC128B R18, desc[UR36][R6.64+0x24] ;  /* 0x0000242406127981 */ /* 0x000164000c1e1920 */
.L_x_46:
[----:B------:R-:W-:Y:S05]  /*29b0*/  BSYNC B1 ;  /* 0x0000000000017941 */ /* 0x000fea0003800000 */
.L_x_45:
        /* <DEDUP_REMOVED lines=10> */
.L_x_48:
[----:B------:R-:W-:Y:S05]  /*2a60*/  BSYNC B1 ;  /* 0x0000000000017941 */ /* 0x000fea0003800000 */
.L_x_47:
[----:B-----5:R-:W-:Y:S01]  /*2a70*/  LOP3.LUT R12, R18, 0xffffe000, RZ, 0xc0, !PT ;  /* 0xffffe000120c7812 */ /* 0x020fe200078ec0ff */
[----:B------:R-:W-:Y:S01]  /*2a80*/  BSSY B1, `(.L_x_49) ;  /* 0x0000009000017945 */ /* 0x000fe20003800000 */
[----:B------:R-:W-:-:S03]  /*2a90*/  ISETP.GT.AND P1, PT, R3, 0x11, PT ;  /* 0x000000110300780c */ /* 0x000fc60003f24270 */
[----:B0-----:R-:W-:Y:S01]  /*2aa0*/  FMUL R13, R12, R89 ;  /* 0x000000590c0d7220 */ /* 0x001fe20000400000 */
[----:B------:R-:W-:-:S03]  /*2ab0*/  ISETP.GT.AND P3, PT, R0, RZ, P1 ;  /* 0x000000ff0000720c */ /* 0x000fc60000f64270 */
[----:B------:R-:W-:-:S05]  /*2ac0*/  FFMA R13, R32, R88, R13 ;  /* 0x00000058200d7223 */ /* 0x000fca000000000d */
[----:B------:R-:W-:-:S05]  /*2ad0*/  F2FP.TF32.F32.PACK_B R13, R13 ;  /* 0x0000000dff0d723e */ /* 0x000fca00024050ff */
[----:B------:R0:W-:Y:S01]  /*2ae0*/  @P2 STG.E desc[UR36][R8.64+0x40], R13 ;  /* 0x0000400d08002986 */ /* 0x0001e2000c101924 */
[----:B------:R-:W-:Y:S05]  /*2af0*/  @!P3 BRA `(.L_x_50) ;  /* 0x000000000004b947 */ /* 0x000fea0003800000 */
[----:B------:R0:W5:Y:S02]  /*2b00*/  LDG.E.LTC128B R18, desc[UR36][R4.64+0x44] ;  /* 0x0000442404127981 */ /* 0x000164000c1e1920 */
.L_x_50:
[----:B------:R-:W-:Y:S05]  /*2b10*/  BSYNC B1 ;  /* 0x0000000000017941 */ /* 0x000fea0003800000 */
.L_x_49:
        /* <DEDUP_REMOVED lines=9> */
.L_x_52:
[----:B------:R-:W-:Y:S05]  /*2bb0*/  BSYNC B1 ;  /* 0x0000000000017941 */ /* 0x000fea0003800000 */
.L_x_51:
        /* <DEDUP_REMOVED lines=9> */
.L_x_54:
[----:B------:R-:W-:Y:S05]  /*2c50*/  BSYNC B1 ;  /* 0x0000000000017941 */ /* 0x000fea0003800000 */
.L_x_53:
        /* <DEDUP_REMOVED lines=10> */
.L_x_56:
[----:B------:R-:W-:Y:S05]  /*2d00*/  BSYNC B1 ;  /* 0x0000000000017941 */ /* 0x000fea0003800000 */
.L_x_55:
        /* <DEDUP_REMOVED lines=10> */
.L_x_58:
[----:B------:R-:W-:Y:S05]  /*2db0*/  BSYNC B1 ;  /* 0x0000000000017941 */ /* 0x000fea0003800000 */
.L_x_57:
        /* <DEDUP_REMOVED lines=9> */
.L_x_60:
[----:B------:R-:W-:Y:S05]  /*2e50*/  BSYNC B1 ;  /* 0x0000000000017941 */ /* 0x000fea0003800000 */
.L_x_59:
        /* <DEDUP_REMOVED lines=9> */
.L_x_62:
[----:B------:R-:W-:Y:S05]  /*2ef0*/  BSYNC B1 ;  /* 0x0000000000017941 */ /* 0x000fea0003800000 */
.L_x_61:
        /* <DEDUP_REMOVED lines=10> */
.L_x_64:
[----:B------:R-:W-:Y:S05]  /*2fa0*/  BSYNC B1 ;  /* 0x0000000000017941 */ /* 0x000fea0003800000 */
.L_x_63:
        /* <DEDUP_REMOVED lines=10> */
.L_x_66:
[----:B------:R-:W-:Y:S05]  /*3050*/  BSYNC B1 ;  /* 0x0000000000017941 */ /* 0x000fea0003800000 */
.L_x_65:
        /* <DEDUP_REMOVED lines=9> */
.L_x_68:
[----:B------:R-:W-:Y:S05]  /*30f0*/  BSYNC B1 ;  /* 0x0000000000017941 */ /* 0x000fea0003800000 */
.L_x_67:
        /* <DEDUP_REMOVED lines=9> */
.L_x_70:
[----:B------:R-:W-:Y:S05]  /*3190*/  BSYNC B1 ;  /* 0x0000000000017941 */ /* 0x000fea0003800000 */
.L_x_69:
        /* <DEDUP_REMOVED lines=10> */
.L_x_72:
[----:B------:R-:W-:Y:S05]  /*3240*/  BSYNC B1 ;  /* 0x0000000000017941 */ /* 0x000fea0003800000 */
.L_x_71:
        /* <DEDUP_REMOVED lines=10> */
.L_x_74:
[----:B------:R-:W-:Y:S05]  /*32f0*/  BSYNC B1 ;  /* 0x0000000000017941 */ /* 0x000fea0003800000 */
.L_x_73:
        /* <DEDUP_REMOVED lines=9> */
.L_x_76:
[----:B------:R-:W-:Y:S05]  /*3390*/  BSYNC B1 ;  /* 0x0000000000017941 */ /* 0x000fea0003800000 */
.L_x_75:
        /* <DEDUP_REMOVED lines=9> */
.L_x_78:
[----:B------:R-:W-:Y:S05]  /*3430*/  BSYNC B1 ;  /* 0x0000000000017941 */ /* 0x000fea0003800000 */
.L_x_77:
        /* <DEDUP_REMOVED lines=10> */
.L_x_80:
[----:B------:R-:W-:Y:S05]  /*34e0*/  BSYNC B1 ;  /* 0x0000000000017941 */ /* 0x000fea0003800000 */
.L_x_79:
        /* <DEDUP_REMOVED lines=10> */
.L_x_82:
[----:B------:R-:W-:Y:S05]  /*3590*/  BSYNC B1 ;  /* 0x0000000000017941 */ /* 0x000fea0003800000 */
.L_x_81:
        /* <DEDUP_REMOVED lines=9> */
.L_x_84:
[----:B------:R-:W-:Y:S05]  /*3630*/  BSYNC B1 ;  /* 0x0000000000017941 */ /* 0x000fea0003800000 */
.L_x_83:
        /* <DEDUP_REMOVED lines=9> */
.L_x_86:
[----:B------:R-:W-:Y:S05]  /*36d0*/  BSYNC B1 ;  /* 0x0000000000017941 */ /* 0x000fea0003800000 */
.L_x_85:
        /* <DEDUP_REMOVED lines=10> */
.L_x_88:
[----:B------:R-:W-:Y:S05]  /*3780*/  BSYNC B1 ;  /* 0x0000000000017941 */ /* 0x000fea0003800000 */
.L_x_87:
        /* <DEDUP_REMOVED lines=10> */
.L_x_90:
[----:B------:R-:W-:Y:S05]  /*3830*/  BSYNC B1 ;  /* 0x0000000000017941 */ /* 0x000fea0003800000 */
.L_x_89:
        /* <DEDUP_REMOVED lines=9> */
.L_x_92:
[----:B------:R-:W-:Y:S05]  /*38d0*/  BSYNC B1 ;  /* 0x0000000000017941 */ /* 0x000fea0003800000 */
.L_x_91:
        /* <DEDUP_REMOVED lines=9> */
.L_x_94:
[----:B------:R-:W-:Y:S05]  /*3970*/  BSYNC B1 ;  /* 0x0000000000017941 */ /* 0x000fea0003800000 */
.L_x_93:
        /* <DEDUP_REMOVED lines=10> */
.L_x_96:
[----:B------:R-:W-:Y:S05]  /*3a20*/  BSYNC B1 ;  /* 0x0000000000017941 */ /* 0x000fea0003800000 */
.L_x_95:
        /* <DEDUP_REMOVED lines=10> */
.L_x_98:
[----:B------:R-:W-:Y:S05]  /*3ad0*/  BSYNC B1 ;  /* 0x0000000000017941 */ /* 0x000fea0003800000 */
.L_x_97:
        /* <DEDUP_REMOVED lines=9> */
.L_x_100:
[----:B------:R-:W-:Y:S05]  /*3b70*/  BSYNC B1 ;  /* 0x0000000000017941 */ /* 0x000fea0003800000 */
.L_x_99:
        /* <DEDUP_REMOVED lines=9> */
.L_x_102:
[----:B------:R-:W-:Y:S05]  /*3c10*/  BSYNC B1 ;  /* 0x0000000000017941 */ /* 0x000fea0003800000 */
.L_x_101:
        /* <DEDUP_REMOVED lines=10> */
.L_x_104:
[----:B------:R-:W-:Y:S05]  /*3cc0*/  BSYNC B1 ;  /* 0x0000000000017941 */ /* 0x000fea0003800000 */
.L_x_103:
        /* <DEDUP_REMOVED lines=10> */
.L_x_106:
[----:B------:R-:W-:Y:S05]  /*3d70*/  BSYNC B1 ;  /* 0x0000000000017941 */ /* 0x000fea0003800000 */
.L_x_105:
        /* <DEDUP_REMOVED lines=9> */
.L_x_108:
[----:B------:R-:W-:Y:S05]  /*3e10*/  BSYNC B1 ;  /* 0x0000000000017941 */ /* 0x000fea0003800000 */
.L_x_107:
        /* <DEDUP_REMOVED lines=9> */
.L_x_110:
[----:B------:R-:W-:Y:S05]  /*3eb0*/  BSYNC B1 ;  /* 0x0000000000017941 */ /* 0x000fea0003800000 */
.L_x_109:
        /* <DEDUP_REMOVED lines=10> */
.L_x_112:
[----:B------:R-:W-:Y:S05]  /*3f60*/  BSYNC B1 ;  /* 0x0000000000017941 */ /* 0x000fea0003800000 */
.L_x_111:
        /* <DEDUP_REMOVED lines=10> */
.L_x_114:
[----:B------:R-:W-:Y:S05]  /*4010*/  BSYNC B1 ;  /* 0x0000000000017941 */ /* 0x000fea0003800000 */
.L_x_113:
        /* <DEDUP_REMOVED lines=9> */
.L_x_116:
[----:B------:R-:W-:Y:S05]  /*40b0*/  BSYNC B1 ;  /* 0x0000000000017941 */ /* 0x000fea0003800000 */
.L_x_115:
        /* <DEDUP_REMOVED lines=9> */
.L_x_118:
[----:B------:R-:W-:Y:S05]  /*4150*/  BSYNC B1 ;  /* 0x0000000000017941 */ /* 0x000fea0003800000 */
.L_x_117:
        /* <DEDUP_REMOVED lines=10> */
.L_x_120:
[----:B------:R-:W-:Y:S05]  /*4200*/  BSYNC B1 ;  /* 0x0000000000017941 */ /* 0x000fea0003800000 */
.L_x_119:
        /* <DEDUP_REMOVED lines=10> */
.L_x_122:
[----:B------:R-:W-:Y:S05]  /*42b0*/  BSYNC B1 ;  /* 0x0000000000017941 */ /* 0x000fea0003800000 */
.L_x_121:
        /* <DEDUP_REMOVED lines=9> */
.L_x_124:
[----:B------:R-:W-:Y:S05]  /*4350*/  BSYNC B1 ;  /* 0x0000000000017941 */ /* 0x000fea0003800000 */
.L_x_123:
        /* <DEDUP_REMOVED lines=9> */
.L_x_126:
[----:B------:R-:W-:Y:S05]  /*43f0*/  BSYNC B1 ;  /* 0x0000000000017941 */ /* 0x000fea0003800000 */
.L_x_125:
        /* <DEDUP_REMOVED lines=10> */
.L_x_128:
[----:B------:R-:W-:Y:S05]  /*44a0*/  BSYNC B1 ;  /* 0x0000000000017941 */ /* 0x000fea0003800000 */
.L_x_127:
        /* <DEDUP_REMOVED lines=10> */
.L_x_130:
[----:B------:R-:W-:Y:S05]  /*4550*/  BSYNC B1 ;  /* 0x0000000000017941 */ /* 0x000fea0003800000 */
.L_x_129:
        /* <DEDUP_REMOVED lines=9> */
.L_x_132:
[----:B------:R-:W-:Y:S05]  /*45f0*/  BSYNC B1 ;  /* 0x0000000000017941 */ /* 0x000fea0003800000 */
.L_x_131:
        /* <DEDUP_REMOVED lines=9> */
.L_x_134:
[----:B------:R-:W-:Y:S05]  /*4690*/  BSYNC B1 ;  /* 0x0000000000017941 */ /* 0x000fea0003800000 */
.L_x_133:
        /* <DEDUP_REMOVED lines=10> */
.L_x_136:
[----:B------:R-:W-:Y:S05]  /*4740*/  BSYNC B1 ;  /* 0x0000000000017941 */ /* 0x000fea0003800000 */
.L_x_135:
        /* <DEDUP_REMOVED lines=10> */
.L_x_138:
[----:B------:R-:W-:Y:S05]  /*47f0*/  BSYNC B1 ;  /* 0x0000000000017941 */ /* 0x000fea0003800000 */
.L_x_137:
        /* <DEDUP_REMOVED lines=9> */
.L_x_140:
[----:B------:R-:W-:Y:S05]  /*4890*/  BSYNC B1 ;  /* 0x0000000000017941 */ /* 0x000fea0003800000 */
.L_x_139:
        /* <DEDUP_REMOVED lines=9> */
.L_x_142:
[----:B------:R-:W-:Y:S05]  /*4930*/  BSYNC B1 ;  /* 0x0000000000017941 */ /* 0x000fea0003800000 */
.L_x_141:
        /* <DEDUP_REMOVED lines=10> */
.L_x_144:
[----:B------:R-:W-:Y:S05]  /*49e0*/  BSYNC B1 ;  /* 0x0000000000017941 */ /* 0x000fea0003800000 */
.L_x_143:
        /* <DEDUP_REMOVED lines=10> */
.L_x_146:
[----:B------:R-:W-:Y:S05]  /*4a90*/  BSYNC B1 ;  /* 0x0000000000017941 */ /* 0x000fea0003800000 */
.L_x_145:
        /* <DEDUP_REMOVED lines=9> */
.L_x_148:
[----:B------:R-:W-:Y:S05]  /*4b30*/  BSYNC B1 ;  /* 0x0000000000017941 */ /* 0x000fea0003800000 */
.L_x_147:
        /* <DEDUP_REMOVED lines=9> */
.L_x_150:
[----:B------:R-:W-:Y:S05]  /*4bd0*/  BSYNC B1 ;  /* 0x0000000000017941 */ /* 0x000fea0003800000 */
.L_x_149:
        /* <DEDUP_REMOVED lines=10> */
.L_x_152:
[----:B------:R-:W-:Y:S05]  /*4c80*/  BSYNC B1 ;  /* 0x0000000000017941 */ /* 0x000fea0003800000 */
.L_x_151:
        /* <DEDUP_REMOVED lines=10> */
.L_x_154:
[----:B------:R-:W-:Y:S05]  /*4d30*/  BSYNC B1 ;  /* 0x0000000000017941 */ /* 0x000fea0003800000 */
.L_x_153:
[----:B01---5:R-:W-:Y:S01]  /*4d40*/  LOP3.LUT R4, R18, 0xffffe000, RZ, 0xc0, !PT ;  /* 0xffffe00012047812 */ /* 0x023fe200078ec0ff */
        /* <DEDUP_REMOVED lines=8> */
.L_x_156:
[----:B------:R-:W-:Y:S05]  /*4dd0*/  BSYNC B1 ;  /* 0x0000000000017941 */ /* 0x000fea0003800000 */
.L_x_155:
[----:B-----5:R-:W-:Y:S01]  /*4de0*/  LOP3.LUT R4, R18, 0xffffe000, RZ, 0xc0, !PT ;  /* 0xffffe00012047812 */ /* 0x020fe200078ec0ff */
[----:B------:R-:W-:Y:S01]  /*4df0*/  @P0 IMAD.MOV.U32 R5, RZ, RZ, R11 ;  /* 0x000000ffff050224 */ /* 0x000fe200078e000b */
[----:B------:R-:W-:Y:S01]  /*4e00*/  ISETP.GT.AND P1, PT, R0, 0x8, P1 ;  /* 0x000000080000780c */ /* 0x000fe20000f24270 */
[----:B------:R-:W-:Y:S02]  /*4e10*/  BSSY B1, `(.L_x_157) ;  /* 0x0000008000017945 */ /* 0x000fe40003800000 */
[----:B------:R-:W-:Y:S01]  /*4e20*/  FMUL R3, R4, R89 ;  /* 0x0000005904037220 */ /* 0x000fe20000400000 */
[----:B------:R-:W-:-:S03]  /*4e30*/  @P0 IMAD.MOV.U32 R4, RZ, RZ, R10 ;  /* 0x000000ffff040224 */ /* 0x000fc600078e000a */
[----:B------:R-:W-:-:S05]  /*4e40*/  FFMA R3, R86, R88, R3 ;  /* 0x0000005856037223 */ /* 0x000fca0000000003 */
[----:B------:R-:W-:-:S05]  /*4e50*/  F2FP.TF32.F32.PACK_B R3, R3 ;  /* 0x00000003ff03723e */ /* 0x000fca00024050ff */
[----:B------:R0:W-:Y:S01]  /*4e60*/  @P0 STG.E desc[UR36][R4.64+0x1e0], R3 ;  /* 0x0001e00304000986 */ /* 0x0001e2000c101924 */
[----:B------:R-:W-:Y:S05]  /*4e70*/  @!P1 BRA `(.L_x_158) ;  /* 0x0000000000049947 */ /* 0x000fea0003800000 */
[----:B------:R0:W5:Y:S02]  /*4e80*/  LDG.E.LTC128B R18, desc[UR36][R6.64+0x1e4] ;  /* 0x0001e42406127981 */ /* 0x000164000c1e1920 */
.L_x_158:
[----:B------:R-:W-:Y:S05]  /*4e90*/  BSYNC B1 ;  /* 0x0000000000017941 */ /* 0x000fea0003800000 */
.L_x_157:
[----:B------:R-:W-:Y:S05]  /*4ea0*/  @!P1 BRA `(.L_x_159) ;  /* 0x0000001000b09947 */ /* 0x000fea0003800000 */
[----:B-----5:R-:W-:-:S05]  /*4eb0*/  LOP3.LUT R18, R18, 0xffffe000, RZ, 0xc0, !PT ;  /* 0xffffe00012127812 */ /* 0x020fca00078ec0ff */
[----:B------:R-:W-:-:S04]  /*4ec0*/  FMUL R18, R18, R89 ;  /* 0x0000005912127220 */ /* 0x000fc80000400000 */
[----:B------:R-:W-:-:S05]  /*4ed0*/  FFMA R87, R87, R88, R18 ;  /* 0x0000005857577223 */ /* 0x000fca0000000012 */
[----:B------:R-:W-:-:S05]  /*4ee0*/  F2FP.TF32.F32.PACK_B R87, R87 ;  /* 0x00000057ff57723e */ /* 0x000fca00024050ff */
[----:B------:R0:W-:Y:S01]  /*4ef0*/  STG.E desc[UR36][R10.64+0x1e4], R87 ;  /* 0x0001e4570a007986 */ /* 0x0001e2000c101924 */
[----:B------:R-:W-:Y:S05]  /*4f00*/  BRA `(.L_x_159) ;  /* 0x0000001000987947 */ /* 0x000fea0003800000 */
.L_x_34:
[----:B------:R-:W-:Y:S01]  /*4f10*/  ISETP.GT.AND P4, PT, R3, 0x1, PT ;  /* 0x000000010300780c */ /* 0x000fe20003f84270 */
[----:B------:R-:W-:Y:S01]  /*4f20*/  ULDC.64 UR4, c[0x0][0x5c0] ;  /* 0x0001700000047ab9 */ /* 0x000fe20000000a00 */
[-C--:B------:R-:W-:Y:S01]  /*4f30*/  FMUL R9, R24, R88.reuse ;  /* 0x0000005818097220 */ /* 0x080fe20000400000 */
[----:B------:R-:W-:Y:S01]  /*4f40*/  LEA R4, P3, R104, UR4, 0x2 ;  /* 0x0000000468047c11 */ /* 0x000fe2000f8610ff */
[-C--:B------:R-:W-:Y:S01]  /*4f50*/  FMUL R25, R25, R88.reuse ;  /* 0x0000005819197220 */ /* 0x080fe20000400000 */
[----:B------:R-:W-:Y:S01]  /*4f60*/  ISETP.GT.AND P1, PT, R0, RZ, P4 ;  /* 0x000000ff0000720c */ /* 0x000fe20002724270 */
[-C--:B------:R-:W-:Y:S01]  /*4f70*/  FMUL R11, R26, R88.reuse ;  /* 0x000000581a0b7220 */ /* 0x080fe20000400000 */
[----:B------:R-:W-:Y:S01]  /*4f80*/  LEA.HI.X R5, R104, UR5, R113, 0x2, P3 ;  /* 0x0000000568057c11 */ /* 0x000fe200098f1471 */
[-C--:B------:R-:W-:Y:S01]  /*4f90*/  FMUL R27, R27, R88.reuse ;  /* 0x000000581b1b7220 */ /* 0x080fe20000400000 */
[----:B------:R-:W-:Y:S01]  /*4fa0*/  F2FP.TF32.F32.PACK_B R9, R9 ;  /* 0x00000009ff09723e */ /* 0x000fe200024050ff */
[-C--:B------:R-:W-:Y:S01]  /*4fb0*/  FMUL R29, R29, R88.reuse ;  /* 0x000000581d1d7220 */ /* 0x080fe20000400000 */
[----:B------:R-:W-:Y:S01]  /*4fc0*/  F2FP.TF32.F32.PACK_B R25, R25 ;  /* 0x00000019ff19723e */ /* 0x000fe200024050ff */
[----:B------:R-:W-:Y:S01]  /*4fd0*/  FMUL R31, R31, R88 ;  /* 0x000000581f1f7220 */ /* 0x000fe20000400000 */
[C---:B------:R-:W-:Y:S01]  /*4fe0*/  SHF.L.U64.HI R7, R94.reuse, 0x2, R95 ;  /* 0x000000025e077819 */ /* 0x040fe2000001025f */
[----:B------:R0:W-:Y:S01]  /*4ff0*/  @P2 STG.E desc[UR36][R4.64], R9 ;  /* 0x0000000904002986 */ /* 0x0001e2000c101924 */
[----:B------:R-:W-:Y:S01]  /*5000*/  LEA R6, P3, R94, R4, 0x2 ;  /* 0x000000045e067211 */ /* 0x000fe200078610ff */
[-C--:B------:R-:W-:Y:S01]  /*5010*/  FMUL R13, R32, R88.reuse ;  /* 0x00000058200d7220 */ /* 0x080fe20000400000 */
[C---:B------:R-:W-:Y:S01]  /*5020*/  ISETP.GT.AND P2, PT, R3.reuse, 0x8, PT ;  /* 0x000000080300780c */ /* 0x040fe20003f44270 */
[----:B------:R-:W-:Y:S01]  /*5030*/  @P1 STG.E desc[UR36][R4.64+0x4], R25 ;  /* 0x0000041904001986 */ /* 0x000fe2000c101924 */
[----:B------:R-:W-:Y:S01]  /*5040*/  ISETP.GT.AND P1, PT, R3, 0x9, PT ;  /* 0x000000090300780c */ /* 0x000fe20003f24270 */
[----:B------:R-:W-:Y:S01]  /*5050*/  IMAD.X R7, R7, 0x1, R5, P3 ;  /* 0x0000000107077824 */ /* 0x000fe200018e0605 */
[C---:B------:R-:W-:Y:S01]  /*5060*/  ISETP.GT.AND P0, PT, R0.reuse, 0x8, P0 ;  /* 0x000000080000780c */ /* 0x040fe20000704270 */
[-C--:B------:R-:W-:Y:S01]  /*5070*/  FMUL R33, R33, R88.reuse ;  /* 0x0000005821217220 */ /* 0x080fe20000400000 */
[C---:B------:R-:W-:Y:S01]  /*5080*/  ISETP.GT.AND P4, PT, R0.reuse, 0x8, P4 ;  /* 0x000000080000780c */ /* 0x040fe20002784270 */
[-C--:B------:R-:W-:Y:S01]  /*5090*/  FMUL R35, R35, R88.reuse ;  /* 0x0000005823237220 */ /* 0x080fe20000400000 */
[----:B------:R-:W-:Y:S01]  /*50a0*/  ISETP.GT.AND P5, PT, R0, RZ, P2 ;  /* 0x000000ff0000720c */ /* 0x000fe200017a4270 */
[-C--:B0-----:R-:W-:Y:S01]  /*50b0*/  FMUL R9, R28, R88.reuse ;  /* 0x000000581c097220 */ /* 0x081fe20000400000 */
[C---:B------:R-:W-:Y:S01]  /*50c0*/  ISETP.GT.AND P3, PT, R0.reuse, RZ, P1 ;  /* 0x000000ff0000720c */ /* 0x040fe20000f64270 */
[-C--:B------:R-:W-:Y:S01]  /*50d0*/  FMUL R37, R37, R88.reuse ;  /* 0x0000005825257220 */ /* 0x080fe20000400000 */
[----:B------:R-:W-:Y:S01]  /*50e0*/  F2FP.TF32.F32.PACK_B R11, R11 ;  /* 0x0000000bff0b723e */ /* 0x000fe200024050ff */
[-C--:B------:R-:W-:Y:S01]  /*50f0*/  FMUL R39, R39, R88.reuse ;  /* 0x0000005827277220 */ /* 0x080fe20000400000 */
[----:B------:R-:W-:Y:S01]  /*5100*/  F2FP.TF32.F32.PACK_B R27, R27 ;  /* 0x0000001bff1b723e */ /* 0x000fe200024050ff */
[-C--:B------:R-:W-:Y:S01]  /*5110*/  FMUL R41, R41, R88.reuse ;  /* 0x0000005829297220 */ /* 0x080fe20000400000 */
[----:B------:R-:W-:Y:S01]  /*5120*/  F2FP.TF32.F32.PACK_B R9, R9 ;  /* 0x00000009ff09723e */ /* 0x000fe200024050ff */
[----:B------:R0:W-:Y:S01]  /*5130*/  @P0 STG.E desc[UR36][R6.64], R11 ;  /* 0x0000000b06000986 */ /* 0x0001e2000c101924 */
[----:B------:R-:W-:Y:S01]  /*5140*/  F2FP.TF32.F32.PACK_B R29, R29 ;  /* 0x0000001dff1d723e */ /* 0x000fe200024050ff */
[-C--:B------:R-:W-:Y:S01]  /*5150*/  FMUL R43, R43, R88.reuse ;  /* 0x000000582b2b7220 */ /* 0x080fe20000400000 */
[----:B------:R-:W-:Y:S01]  /*5160*/  ISETP.GT.AND P0, PT, R3, 0x10, PT ;  /* 0x000000100300780c */ /* 0x000fe20003f04270 */
[----:B------:R-:W-:Y:S01]  /*5170*/  @P4 STG.E desc[UR36][R6.64+0x4], R27 ;  /* 0x0000041b06004986 */ /* 0x000fe2000c101924 */
[C---:B------:R-:W-:Y:S01]  /*5180*/  ISETP.GT.AND P2, PT, R0.reuse, 0x8, P2 ;  /* 0x000000080000780c */ /* 0x040fe20001744270 */
[-C--:B------:R-:W-:Y:S01]  /*5190*/  FMUL R45, R45, R88.reuse ;  /* 0x000000582d2d7220 */ /* 0x080fe20000400000 */
[C---:B------:R-:W-:Y:S01]  /*51a0*/  ISETP.GT.AND P1, PT, R0.reuse, 0x8, P1 ;  /* 0x000000080000780c */ /* 0x040fe20000f24270 */
[----:B------:R1:W-:Y:S01]  /*51b0*/  @P5 STG.E desc[UR36][R4.64+0x20], R9 ;  /* 0x0000200904005986 */ /* 0x0003e2000c101924 */
[----:B------:R-:W-:Y:S01]  /*51c0*/  ISETP.GT.AND P5, PT, R0, RZ, P0 ;  /* 0x000000ff0000720c */ /* 0x000fe200007a4270 */
[-C--:B------:R-:W-:Y:S01]  /*51d0*/  FMUL R47, R47, R88.reuse ;  /* 0x000000582f2f7220 */ /* 0x080fe20000400000 */
[----:B------:R-:W-:Y:S01]  /*51e0*/  F2FP.TF32.F32.PACK_B R31, R31 ;  /* 0x0000001fff1f723e */ /* 0x000fe200024050ff */
[----:B------:R-:W-:Y:S01]  /*51f0*/  @P3 STG.E desc[UR36][R4.64+0x24], R29 ;  /* 0x0000241d04003986 */ /* 0x000fe2000c101924 */
[----:B------:R-:W-:Y:S01]  /*5200*/  ISETP.GT.AND P3, PT, R3, 0x11, PT ;  /* 0x000000110300780c */ /* 0x000fe20003f64270 */
[-C--:B0-----:R-:W-:Y:S01]  /*5210*/  FMUL R11, R30, R88.reuse ;  /* 0x000000581e0b7220 */ /* 0x081fe20000400000 */
[----:B------:R-:W-:Y:S01]  /*5220*/  F2FP.TF32.F32.PACK_B R13, R13 ;  /* 0x0000000dff0d723e */ /* 0x000fe200024050ff */
[-C--:B------:R-:W-:Y:S01]  /*5230*/  FMUL R49, R49, R88.reuse ;  /* 0x0000005831317220 */ /* 0x080fe20000400000 */
[----:B------:R-:W-:Y:S01]  /*5240*/  ISETP.GT.AND P4, PT, R0, RZ, P3 ;  /* 0x000000ff0000720c */ /* 0x000fe20001f84270 */
[-C--:B------:R-:W-:Y:S01]  /*5250*/  FMUL R51, R51, R88.reuse ;  /* 0x0000005833337220 */ /* 0x080fe20000400000 */
[----:B------:R-:W-:Y:S01]  /*5260*/  F2FP.TF32.F32.PACK_B R11, R11 ;  /* 0x0000000bff0b723e */ /* 0x000fe200024050ff */
[-C--:B-1----:R-:W-:Y:S01]  /*5270*/  FMUL R9, R34, R88.reuse ;  /* 0x0000005822097220 */ /* 0x082fe20000400000 */
[----:B------:R-:W-:Y:S01]  /*5280*/  F2FP.TF32.F32.PACK_B R33, R33 ;  /* 0x00000021ff21723e */ /* 0x000fe200024050ff */
[-C--:B------:R-:W-:Y:S01]  /*5290*/  FMUL R53, R53, R88.reuse ;  /* 0x0000005835357220 */ /* 0x080fe20000400000 */
[C---:B------:R-:W-:Y:S01]  /*52a0*/  ISETP.GT.AND P0, PT, R0.reuse, 0x8, P0 ;  /* 0x000000080000780c */ /* 0x040fe20000704270 */
[----:B------:R0:W-:Y:S01]  /*52b0*/  @P2 STG.E desc[UR36][R6.64+0x20], R11 ;  /* 0x0000200b06002986 */ /* 0x0001e2000c101924 */
[----:B------:R-:W-:Y:S01]  /*52c0*/  ISETP.GT.AND P2, PT, R3, 0x19, PT ;  /* 0x000000190300780c */ /* 0x000fe20003f44270 */
[-C--:B------:R-:W-:Y:S01]  /*52d0*/  FMUL R55, R55, R88.reuse ;  /* 0x0000005837377220 */ /* 0x080fe20000400000 */
[----:B------:R-:W-:Y:S01]  /*52e0*/  F2FP.TF32.F32.PACK_B R9, R9 ;  /* 0x00000009ff09723e */ /* 0x000fe200024050ff */
[----:B------:R-:W-:Y:S01]  /*52f0*/  @P1 STG.E desc[UR36][R6.64+0x24], R31 ;  /* 0x0000241f06001986 */ /* 0x000fe2000c101924 */
[----:B------:R-:W-:Y:S01]  /*5300*/  ISETP.GT.AND P1, PT, R3, 0x18, PT ;  /* 0x000000180300780c */ /* 0x000fe20003f24270 */
[-C--:B------:R-:W-:Y:S01]  /*5310*/  FMUL R57, R57, R88.reuse ;  /* 0x0000005839397220 */ /* 0x080fe20000400000 */
[----:B------:R-:W-:Y:S01]  /*5320*/  F2FP.TF32.F32.PACK_B R35, R35 ;  /* 0x00000023ff23723e */ /* 0x000fe200024050ff */
[----:B------:R1:W-:Y:S01]  /*5330*/  @P5 STG.E desc[UR36][R4.64+0x40], R13 ;  /* 0x0000400d04005986 */ /* 0x0003e2000c101924 */
[C---:B------:R-:W-:Y:S01]  /*5340*/  ISETP.GT.AND P5, PT, R0.reuse, RZ, P1 ;  /* 0x000000ff0000720c */ /* 0x040fe20000fa4270 */
[-C--:B------:R-:W-:Y:S01]  /*5350*/  FMUL R59, R59, R88.reuse ;  /* 0x000000583b3b7220 */ /* 0x080fe20000400000 */
[----:B------:R-:W-:Y:S01]  /*5360*/  F2FP.TF32.F32.PACK_B R37, R37 ;  /* 0x00000025ff25723e */ /* 0x000fe200024050ff */
[----:B------:R-:W-:Y:S01]  /*5370*/  @P4 STG.E desc[UR36][R4.64+0x44], R33 ;  /* 0x0000442104004986 */ /* 0x000fe2000c101924 */
[----:B------:R-:W-:Y:S01]  /*5380*/  ISETP.GT.AND P4, PT, R0, 0x8, P3 ;  /* 0x000000080000780c */ /* 0x000fe20001f84270 */
[-C--:B0-----:R-:W-:Y:S01]  /*5390*/  FMUL R11, R36, R88.reuse ;  /* 0x00000058240b7220 */ /* 0x081fe20000400000 */
[C---:B------:R-:W-:Y:S01]  /*53a0*/  ISETP.GT.AND P3, PT, R0.reuse, RZ, P2 ;  /* 0x000000ff0000720c */ /* 0x040fe20001764270 */
[----:B------:R0:W-:Y:S01]  /*53b0*/  @P0 STG.E desc[UR36][R6.64+0x40], R9 ;  /* 0x0000400906000986 */ /* 0x0001e2000c101924 */
[----:B------:R-:W-:Y:S01]  /*53c0*/  ISETP.GT.AND P1, PT, R0, 0x8, P1 ;  /* 0x000000080000780c */ /* 0x000fe20000f24270 */
[-C--:B------:R-:W-:Y:S01]  /*53d0*/  FMUL R61, R61, R88.reuse ;  /* 0x000000583d3d7220 */ /* 0x080fe20000400000 */
[----:B------:R-:W-:Y:S01]  /*53e0*/  F2FP.TF32.F32.PACK_B R11, R11 ;  /* 0x0000000bff0b723e */ /* 0x000fe200024050ff */
[-C--:B-1----:R-:W-:Y:S01]  /*53f0*/  FMUL R13, R40, R88.reuse ;  /* 0x00000058280d7220 */ /* 0x082fe20000400000 */
[----:B------:R-:W-:Y:S01]  /*5400*/  ISETP.GT.AND P0, PT, R3, 0x20, PT ;  /* 0x000000200300780c */ /* 0x000fe20003f04270 */
[-C--:B------:R-:W-:Y:S01]  /*5410*/  FMUL R63, R63, R88.reuse ;  /* 0x000000583f3f7220 */ /* 0x080fe20000400000 */
[----:B------:R-:W-:Y:S01]  /*5420*/  F2FP.TF32.F32.PACK_B R39, R39 ;  /* 0x00000027ff27723e */ /* 0x000fe200024050ff */
[-C--:B------:R-:W-:Y:S01]  /*5430*/  FMUL R65, R65, R88.reuse ;  /* 0x0000005841417220 */ /* 0x080fe20000400000 */
[----:B------:R-:W-:Y:S01]  /*5440*/  F2FP.TF32.F32.PACK_B R13, R13 ;  /* 0x0000000dff0d723e */ /* 0x000fe200024050ff */
[----:B------:R-:W-:Y:S01]  /*5450*/  @P4 STG.E desc[UR36][R6.64+0x44], R35 ;  /* 0x0000442306004986 */ /* 0x000fe2000c101924 */
[----:B------:R-:W-:Y:S01]  /*5460*/  ISETP.GT.AND P4, PT, R0, 0x8, P2 ;  /* 0x000000080000780c */ /* 0x000fe20001784270 */
[-C--:B0-----:R-:W-:Y:S01]  /*5470*/  FMUL R9, R38, R88.reuse ;  /* 0x0000005826097220 */ /* 0x081fe20000400000 */
[----:B------:R-:W-:Y:S01]  /*5480*/  ISETP.GT.AND P2, PT, R3, 0x21, PT ;  /* 0x000000210300780c */ /* 0x000fe20003f44270 */
[----:B------:R0:W-:Y:S01]  /*5490*/  @P5 STG.E desc[UR36][R4.64+0x60], R11 ;  /* 0x0000600b04005986 */ /* 0x0001e2000c101924 */
[C---:B------:R-:W-:Y:S01]  /*54a0*/  ISETP.GT.AND P5, PT, R0.reuse, RZ, P0 ;  /* 0x000000ff0000720c */ /* 0x040fe200007a4270 */
[-C--:B------:R-:W-:Y:S01]  /*54b0*/  FMUL R67, R67, R88.reuse ;  /* 0x0000005843437220 */ /* 0x080fe20000400000 */
[----:B------:R-:W-:Y:S01]  /*54c0*/  F2FP.TF32.F32.PACK_B R9, R9 ;  /* 0x00000009ff09723e */ /* 0x000fe200024050ff */
[----:B------:R-:W-:Y:S01]  /*54d0*/  @P3 STG.E desc[UR36][R4.64+0x64], R37 ;  /* 0x0000642504003986 */ /* 0x000fe2000c101924 */
[C---:B------:R-:W-:Y:S01]  /*54e0*/  ISETP.GT.AND P3, PT, R0.reuse, RZ, P2 ;  /* 0x000000ff0000720c */ /* 0x040fe20001764270 */
[-C--:B------:R-:W-:Y:S01]  /*54f0*/  FMUL R69, R69, R88.reuse ;  /* 0x0000005845457220 */ /* 0x080fe20000400000 */
[----:B------:R-:W-:Y:S01]  /*5500*/  F2FP.TF32.F32.PACK_B R41, R41 ;  /* 0x00000029ff29723e */ /* 0x000fe200024050ff */
[----:B------:R1:W-:Y:S01]  /*5510*/  @P1 STG.E desc[UR36][R6.64+0x60], R9 ;  /* 0x0000600906001986 */ /* 0x0003e2000c101924 */
[C---:B------:R-:W-:Y:S01]  /*5520*/  ISETP.GT.AND P0, PT, R0.reuse, 0x8, P0 ;  /* 0x000000080000780c */ /* 0x040fe20000704270 */
[-C--:B------:R-:W-:Y:S01]  /*5530*/  FMUL R71, R71, R88.reuse ;  /* 0x0000005847477220 */ /* 0x080fe20000400000 */
[C---:B------:R-:W-:Y:S01]  /*5540*/  ISETP.GT.AND P1, PT, R3.reuse, 0x28, PT ;  /* 0x000000280300780c */ /* 0x040fe20003f24270 */
[----:B------:R-:W-:Y:S01]  /*5550*/  @P4 STG.E desc[UR36][R6.64+0x64], R39 ;  /* 0x0000642706004986 */ /* 0x000fe2000c101924 */
[----:B------:R-:W-:Y:S01]  /*5560*/  ISETP.GT.AND P4, PT, R0, 0x8, P2 ;  /* 0x000000080000780c */ /* 0x000fe20001784270 */
[-C--:B0-----:R-:W-:Y:S01]  /*5570*/  FMUL R11, R44, R88.reuse ;  /* 0x000000582c0b7220 */ /* 0x081fe20000400000 */
[----:B------:R-:W-:Y:S01]  /*5580*/  ISETP.GT.AND P2, PT, R3, 0x29, PT ;  /* 0x000000290300780c */ /* 0x000fe20003f44270 */
[----:B------:R0:W-:Y:S01]  /*5590*/  @P5 STG.E desc[UR36][R4.64+0x80], R13 ;  /* 0x0000800d04005986 */ /* 0x0001e2000c101924 */
[----:B------:R-:W-:Y:S01]  /*55a0*/  ISETP.GT.AND P5, PT, R0, RZ, P1 ;  /* 0x000000ff0000720c */ /* 0x000fe20000fa4270 */
[-C--:B------:R-:W-:Y:S01]  /*55b0*/  FMUL R73, R73, R88.reuse ;  /* 0x0000005849497220 */ /* 0x080fe20000400000 */
[----:B------:R-:W-:Y:S01]  /*55c0*/  F2FP.TF32.F32.PACK_B R43, R43 ;  /* 0x0000002bff2b723e */ /* 0x000fe200024050ff */
[-C--:B-1----:R-:W-:Y:S01]  /*55d0*/  FMUL R9, R42, R88.reuse ;  /* 0x000000582a097220 */ /* 0x082fe20000400000 */
[----:B------:R-:W-:Y:S01]  /*55e0*/  @P3 STG.E desc[UR36][R4.64+0x84], R41 ;  /* 0x0000842904003986 */ /* 0x000fe2000c101924 */
[----:B------:R-:W-:Y:S01]  /*55f0*/  ISETP.GT.AND P3, PT, R0, RZ, P2 ;  /* 0x000000ff0000720c */ /* 0x000fe20001764270 */
[-C--:B------:R-:W-:Y:S01]  /*5600*/  FMUL R75, R75, R88.reuse ;  /* 0x000000584b4b7220 */ /* 0x080fe20000400000 */
[----:B------:R-:W-:Y:S01]  /*5610*/  F2FP.TF32.F32.PACK_B R11, R11 ;  /* 0x0000000bff0b723e */ /* 0x000fe200024050ff */
[-C--:B------:R-:W-:Y:S01]  /*5620*/  FMUL R77, R77, R88.reuse ;  /* 0x000000584d4d7220 */ /* 0x080fe20000400000 */
[----:B------:R-:W-:Y:S01]  /*5630*/  F2FP.TF32.F32.PACK_B R9, R9 ;  /* 0x00000009ff09723e */ /* 0x000fe200024050ff */
[-C--:B------:R-:W-:Y:S01]  /*5640*/  FMUL R79, R79, R88.reuse ;  /* 0x000000584f4f7220 */ /* 0x080fe20000400000 */
[----:B------:R-:W-:Y:S01]  /*5650*/  F2FP.TF32.F32.PACK_B R45, R45 ;  /* 0x0000002dff2d723e */ /* 0x000fe200024050ff */
[-C--:B0-----:R-:W-:Y:S01]  /*5660*/  FMUL R13, R48, R88.reuse ;  /* 0x00000058300d7220 */ /* 0x081fe20000400000 */
[C---:B------:R-:W-:Y:S01]  /*5670*/  ISETP.GT.AND P1, PT, R0.reuse, 0x8, P1 ;  /* 0x000000080000780c */ /* 0x040fe20000f24270 */
[----:B------:R0:W-:Y:S01]  /*5680*/  @P0 STG.E desc[UR36][R6.64+0x80], R9 ;  /* 0x0000800906000986 */ /* 0x0001e2000c101924 */
[----:B------:R-:W-:Y:S01]  /*5690*/  ISETP.GT.AND P0, PT, R3, 0x30, PT ;  /* 0x000000300300780c */ /* 0x000fe20003f04270 */
[-C--:B------:R-:W-:Y:S01]  /*56a0*/  FMUL R81, R81, R88.reuse ;  /* 0x0000005851517220 */ /* 0x080fe20000400000 */
[----:B------:R-:W-:Y:S01]  /*56b0*/  F2FP.TF32.F32.PACK_B R47, R47 ;  /* 0x0000002fff2f723e */ /* 0x000fe200024050ff */
[----:B------:R-:W-:Y:S01]  /*56c0*/  @P4 STG.E desc[UR36][R6.64+0x84], R43 ;  /* 0x0000842b06004986 */ /* 0x000fe2000c101924 */
[C---:B------:R-:W-:Y:S01]  /*56d0*/  ISETP.GT.AND P4, PT, R0.reuse, 0x8, P2 ;  /* 0x000000080000780c */ /* 0x040fe20001784270 */
[-C--:B------:R-:W-:Y:S01]  /*56e0*/  FMUL R83, R83, R88.reuse ;  /* 0x0000005853537220 */ /* 0x080fe20000400000 */
[----:B------:R-:W-:Y:S01]  /*56f0*/  ISETP.GT.AND P2, PT, R3, 0x31, PT ;  /* 0x000000310300780c */ /* 0x000fe20003f44270 */
[----:B------:R1:W-:Y:S01]  /*5700*/  @P5 STG.E desc[UR36][R4.64+0xa0], R11 ;  /* 0x0000a00b04005986 */ /* 0x0003e2000c101924 */
[----:B------:R-:W-:Y:S01]  /*5710*/  ISETP.GT.AND P5, PT, R0, RZ, P0 ;  /* 0x000000ff0000720c */ /* 0x000fe200007a4270 */
[-C--:B------:R-:W-:Y:S01]  /*5720*/  FMUL R85, R85, R88.reuse ;  /* 0x0000005855557220 */ /* 0x080fe20000400000 */
[----:B------:R-:W-:Y:S01]  /*5730*/  F2FP.TF32.F32.PACK_B R13, R13 ;  /* 0x0000000dff0d723e */ /* 0x000fe200024050ff */
[-C--:B0-----:R-:W-:Y:S01]  /*5740*/  FMUL R9, R46, R88.reuse ;  /* 0x000000582e097220 */ /* 0x081fe20000400000 */
[----:B------:R-:W-:Y:S01]  /*5750*/  @P3 STG.E desc[UR36][R4.64+0xa4], R45 ;  /* 0x0000a42d04003986 */ /* 0x000fe2000c101924 */
[----:B------:R-:W-:Y:S01]  /*5760*/  ISETP.GT.AND P3, PT, R0, RZ, P2 ;  /* 0x000000ff0000720c */ /* 0x000fe20001764270 */
[----:B------:R-:W-:Y:S01]  /*5770*/  FMUL R87, R87, R88 ;  /* 0x0000005857577220 */ /* 0x000fe20000400000 */
[----:B------:R-:W-:-:S02]  /*5780*/  F2FP.TF32.F32.PACK_B R49, R49 ;  /* 0x00000031ff31723e */ /* 0x000fc400024050ff */
[----:B------:R-:W-:Y:S02]  /*5790*/  F2FP.TF32.F32.PACK_B R9, R9 ;  /* 0x00000009ff09723e */ /* 0x000fe400024050ff */
[----:B------:R-:W-:Y:S01]  /*57a0*/  ISETP.GT.AND P0, PT, R0, 0x8, P0 ;  /* 0x000000080000780c */ /* 0x000fe20000704270 */
[----:B-1----:R-:W-:Y:S01]  /*57b0*/  FMUL R11, R52, R88 ;  /* 0x00000058340b7220 */ /* 0x002fe20000400000 */
[----:B------:R-:W-:Y:S01]  /*57c0*/  F2FP.TF32.F32.PACK_B R51, R51 ;  /* 0x00000033ff33723e */ /* 0x000fe200024050ff */
[----:B------:R0:W-:Y:S01]  /*57d0*/  @P1 STG.E desc[UR36][R6.64+0xa0], R9 ;  /* 0x0000a00906001986 */ /* 0x0001e2000c101924 */
[----:B------:R-:W-:Y:S02]  /*57e0*/  ISETP.GT.AND P1, PT, R3, 0x38, PT ;  /* 0x000000380300780c */ /* 0x000fe40003f24270 */
[----:B------:R-:W-:Y:S01]  /*57f0*/  F2FP.TF32.F32.PACK_B R11, R11 ;  /* 0x0000000bff0b723e */ /* 0x000fe200024050ff */
[----:B------:R-:W-:Y:S01]  /*5800*/  @P4 STG.E desc[UR36][R6.64+0xa4], R47 ;  /* 0x0000a42f06004986 */ /* 0x000fe2000c101924 */
[----:B------:R-:W-:-:S02]  /*5810*/  ISETP.GT.AND P4, PT, R0, 0x8, P2 ;  /* 0x000000080000780c */ /* 0x000fc40001784270 */
[----:B------:R-:W-:Y:S01]  /*5820*/  ISETP.GT.AND P2, PT, R3, 0x39, PT ;  /* 0x000000390300780c */ /* 0x000fe20003f44270 */
[----:B------:R1:W-:Y:S01]  /*5830*/  @P5 STG.E desc[UR36][R4.64+0xc0], R13 ;  /* 0x0000c00d04005986 */ /* 0x0003e2000c101924 */
[----:B------:R-:W-:Y:S02]  /*5840*/  ISETP.GT.AND P5, PT, R0, RZ, P1 ;  /* 0x000000ff0000720c */ /* 0x000fe40000fa4270 */
[----:B------:R-:W-:Y:S01]  /*5850*/  F2FP.TF32.F32.PACK_B R53, R53 ;  /* 0x00000035ff35723e */ /* 0x000fe200024050ff */
[-C--:B0-----:R-:W-:Y:S01]  /*5860*/  FMUL R9, R50, R88.reuse ;  /* 0x0000005832097220 */ /* 0x081fe20000400000 */
[----:B------:R-:W-:Y:S01]  /*5870*/  @P3 STG.E desc[UR36][R4.64+0xc4], R49 ;  /* 0x0000c43104003986 */ /* 0x000fe2000c101924 */
[C---:B------:R-:W-:Y:S02]  /*5880*/  ISETP.GT.AND P3, PT, R0.reuse, RZ, P2 ;  /* 0x000000ff0000720c */ /* 0x040fe40001764270 */
[----:B------:R-:W-:Y:S02]  /*5890*/  ISETP.GT.AND P1, PT, R0, 0x8, P1 ;  /* 0x000000080000780c */ /* 0x000fe40000f24270 */
[----:B------:R-:W-:Y:S01]  /*58a0*/  F2FP.TF32.F32.PACK_B R9, R9 ;  /* 0x00000009ff09723e */ /* 0x000fe200024050ff */
[----:B-1----:R-:W-:Y:S01]  /*58b0*/  FMUL R13, R56, R88 ;  /* 0x00000058380d7220 */ /* 0x002fe20000400000 */
[----:B------:R-:W-:-:S03]  /*58c0*/  F2FP.TF32.F32.PACK_B R55, R55 ;  /* 0x00000037ff37723e */ /* 0x000fc600024050ff */
[----:B------:R0:W-:Y:S01]  /*58d0*/  @P0 STG.E desc[UR36][R6.64+0xc0], R9 ;  /* 0x0000c00906000986 */ /* 0x0001e2000c101924 */
[C---:B------:R-:W-:Y:S02]  /*58e0*/  ISETP.GT.AND P0, PT, R3.reuse, 0x40, PT ;  /* 0x000000400300780c */ /* 0x040fe40003f04270 */
[----:B------:R-:W-:Y:S01]  /*58f0*/  F2FP.TF32.F32.PACK_B R13, R13 ;  /* 0x0000000dff0d723e */ /* 0x000fe200024050ff */
[----:B------:R-:W-:Y:S01]  /*5900*/  @P4 STG.E desc[UR36][R6.64+0xc4], R51 ;  /* 0x0000c43306004986 */ /* 0x000fe2000c101924 */
[C---:B------:R-:W-:Y:S02]  /*5910*/  ISETP.GT.AND P4, PT, R0.reuse, 0x8, P2 ;  /* 0x000000080000780c */ /* 0x040fe40001784270 */
[----:B------:R-:W-:Y:S01]  /*5920*/  ISETP.GT.AND P2, PT, R3, 0x41, PT ;  /* 0x000000410300780c */ /* 0x000fe20003f44270 */
[----:B------:R1:W-:Y:S01]  /*5930*/  @P5 STG.E desc[UR36][R4.64+0xe0], R11 ;  /* 0x0000e00b04005986 */ /* 0x0003e2000c101924 */
[----:B------:R-:W-:Y:S02]  /*5940*/  ISETP.GT.AND P5, PT, R0, RZ, P0 ;  /* 0x000000ff0000720c */ /* 0x000fe400007a4270 */
[----:B------:R-:W-:Y:S01]  /*5950*/  F2FP.TF32.F32.PACK_B R57, R57 ;  /* 0x00000039ff39723e */ /* 0x000fe200024050ff */
[----:B0-----:R-:W-:Y:S01]  /*5960*/  FMUL R9, R54, R88 ;  /* 0x0000005836097220 */ /* 0x001fe20000400000 */
[----:B------:R-:W-:Y:S01]  /*5970*/  @P3 STG.E desc[UR36][R4.64+0xe4], R53 ;  /* 0x0000e43504003986 */ /* 0x000fe2000c101924 */
[----:B------:R-:W-:-:S02]  /*5980*/  ISETP.GT.AND P3, PT, R0, RZ, P2 ;  /* 0x000000ff0000720c */ /* 0x000fc40001764270 */
        /* <DEDUP_REMOVED lines=61> */
[----:B------:R-:W-:Y:S01]  /*5d60*/  @P3 STG.E desc[UR36][R4.64+0x164], R69 ;  /* 0x0001644504003986 */ /* 0x000fe2000c101924 */
[----:B0-----:R-:W-:Y:S01]  /*5d70*/  FMUL R9, R70, R88 ;  /* 0x0000005846097220 */ /* 0x001fe20000400000 */
[----:B------:R-:W-:-:S02]  /*5d80*/  ISETP.GT.AND P3, PT, R0, RZ, P2 ;  /* 0x000000ff0000720c */ /* 0x000fc40001764270 */
[----:B------:R-:W-:Y:S02]  /*5d90*/  ISETP.GT.AND P0, PT, R0, 0x8, P0 ;  /* 0x000000080000780c */ /* 0x000fe40000704270 */
[----:B------:R-:W-:Y:S01]  /*5da0*/  F2FP.TF32.F32.PACK_B R9, R9 ;  /* 0x00000009ff09723e */ /* 0x000fe200024050ff */
[----:B-1----:R-:W-:Y:S01]  /*5db0*/  FMUL R11, R76, R88 ;  /* 0x000000584c0b7220 */ /* 0x002fe20000400000 */
[----:B------:R-:W-:-:S03]  /*5dc0*/  F2FP.TF32.F32.PACK_B R75, R75 ;  /* 0x0000004bff4b723e */ /* 0x000fc600024050ff */
[----:B------:R0:W-:Y:S01]  /*5dd0*/  @P1 STG.E desc[UR36][R6.64+0x160], R9 ;  /* 0x0001600906001986 */ /* 0x0001e2000c101924 */
[----:B------:R-:W-:Y:S02]  /*5de0*/  F2FP.TF32.F32.PACK_B R77, R77 ;  /* 0x0000004dff4d723e */ /* 0x000fe400024050ff */
[----:B------:R-:W-:Y:S01]  /*5df0*/  F2FP.TF32.F32.PACK_B R11, R11 ;  /* 0x0000000bff0b723e */ /* 0x000fe200024050ff */
[----:B------:R-:W-:Y:S01]  /*5e00*/  @P4 STG.E desc[UR36][R6.64+0x164], R71 ;  /* 0x0001644706004986 */ /* 0x000fe2000c101924 */
[C---:B------:R-:W-:Y:S02]  /*5e10*/  ISETP.GT.AND P4, PT, R3.reuse, 0x68, PT ;  /* 0x000000680300780c */ /* 0x040fe40003f84270 */
[----:B------:R-:W-:Y:S01]  /*5e20*/  F2FP.TF32.F32.PACK_B R79, R79 ;  /* 0x0000004fff4f723e */ /* 0x000fe200024050ff */
[----:B------:R1:W-:Y:S01]  /*5e30*/  @P5 STG.E desc[UR36][R4.64+0x180], R13 ;  /* 0x0001800d04005986 */ /* 0x0003e2000c101924 */
[----:B------:R-:W-:Y:S02]  /*5e40*/  ISETP.GT.AND P5, PT, R3, 0x69, PT ;  /* 0x000000690300780c */ /* 0x000fe40003fa4270 */
[----:B------:R-:W-:Y:S01]  /*5e50*/  F2FP.TF32.F32.PACK_B R81, R81 ;  /* 0x00000051ff51723e */ /* 0x000fe200024050ff */
[----:B------:R-:W-:Y:S01]  /*5e60*/  @P3 STG.E desc[UR36][R4.64+0x184], R73 ;  /* 0x0001844904003986 */ /* 0x000fe2000c101924 */
[----:B------:R-:W-:Y:S01]  /*5e70*/  ISETP.GT.AND P3, PT, R0, 0x8, P2 ;  /* 0x000000080000780c */ /* 0x000fe20001764270 */
[----:B0-----:R-:W-:Y:S01]  /*5e80*/  FMUL R9, R74, R88 ;  /* 0x000000584a097220 */ /* 0x001fe20000400000 */
[----:B------:R-:W-:-:S02]  /*5e90*/  ISETP.GT.AND P2, PT, R0, RZ, P4 ;  /* 0x000000ff0000720c */ /* 0x000fc40002744270 */
[C---:B------:R-:W-:Y:S02]  /*5ea0*/  ISETP.GT.AND P1, PT, R0.reuse, RZ, P5 ;  /* 0x000000ff0000720c */ /* 0x040fe40002f24270 */
[----:B------:R-:W-:Y:S01]  /*5eb0*/  ISETP.GT.AND P4, PT, R0, 0x8, P4 ;  /* 0x000000080000780c */ /* 0x000fe20002784270 */
[----:B-1----:R-:W-:Y:S01]  /*5ec0*/  FMUL R13, R78, R88 ;  /* 0x000000584e0d7220 */ /* 0x002fe20000400000 */
[----:B------:R-:W-:Y:S02]  /*5ed0*/  ISETP.GT.AND P5, PT, R0, 0x8, P5 ;  /* 0x000000080000780c */ /* 0x000fe40002fa4270 */
[----:B------:R-:W-:Y:S02]  /*5ee0*/  F2FP.TF32.F32.PACK_B R9, R9 ;  /* 0x00000009ff09723e */ /* 0x000fe400024050ff */
[----:B------:R-:W-:Y:S02]  /*5ef0*/  F2FP.TF32.F32.PACK_B R13, R13 ;  /* 0x0000000dff0d723e */ /* 0x000fe400024050ff */
[----:B------:R-:W-:Y:S01]  /*5f00*/  F2FP.TF32.F32.PACK_B R83, R83 ;  /* 0x00000053ff53723e */ /* 0x000fe200024050ff */
[----:B------:R0:W-:Y:S01]  /*5f10*/  @P0 STG.E desc[UR36][R6.64+0x180], R9 ;  /* 0x0001800906000986 */ /* 0x0001e2000c101924 */
[----:B------:R-:W-:-:S02]  /*5f20*/  ISETP.GT.AND P0, PT, R3, 0x79, PT ;  /* 0x000000790300780c */ /* 0x000fc40003f04270 */
[----:B------:R-:W-:Y:S01]  /*5f30*/  F2FP.TF32.F32.PACK_B R85, R85 ;  /* 0x00000055ff55723e */ /* 0x000fe200024050ff */
[----:B------:R-:W-:Y:S01]  /*5f40*/  @P3 STG.E desc[UR36][R6.64+0x184], R75 ;  /* 0x0001844b06003986 */ /* 0x000fe2000c101924 */
[C---:B------:R-:W-:Y:S02]  /*5f50*/  ISETP.GT.AND P3, PT, R3.reuse, 0x70, PT ;  /* 0x000000700300780c */ /* 0x040fe40003f64270 */
[----:B------:R-:W-:Y:S01]  /*5f60*/  F2FP.TF32.F32.PACK_B R87, R87 ;  /* 0x00000057ff57723e */ /* 0x000fe200024050ff */
[----:B------:R1:W-:Y:S01]  /*5f70*/  @P2 STG.E desc[UR36][R4.64+0x1a0], R11 ;  /* 0x0001a00b04002986 */ /* 0x0003e2000c101924 */
[----:B------:R-:W-:-:S03]  /*5f80*/  ISETP.GT.AND P2, PT, R3, 0x71, PT ;  /* 0x000000710300780c */ /* 0x000fc60003f44270 */
[----:B------:R-:W-:Y:S01]  /*5f90*/  @P1 STG.E desc[UR36][R4.64+0x1a4], R77 ;  /* 0x0001a44d04001986 */ /* 0x000fe2000c101924 */
[----:B------:R-:W-:Y:S01]  /*5fa0*/  ISETP.GT.AND P1, PT, R3, 0x78, PT ;  /* 0x000000780300780c */ /* 0x000fe20003f24270 */
[-C--:B------:R-:W-:Y:S01]  /*5fb0*/  FMUL R3, R80, R88.reuse ;  /* 0x0000005850037220 */ /* 0x080fe20000400000 */
[-C--:B0-----:R-:W-:Y:S01]  /*5fc0*/  FMUL R9, R82, R88.reuse ;  /* 0x0000005852097220 */ /* 0x081fe20000400000 */
[----:B------:R0:W-:Y:S01]  /*5fd0*/  @P4 STG.E desc[UR36][R6.64+0x1a0], R13 ;  /* 0x0001a00d06004986 */ /* 0x0001e2000c101924 */
[C---:B------:R-:W-:Y:S02]  /*5fe0*/  ISETP.GT.AND P4, PT, R0.reuse, RZ, P3 ;  /* 0x000000ff0000720c */ /* 0x040fe40001f84270 */
[----:B------:R-:W-:Y:S01]  /*5ff0*/  F2FP.TF32.F32.PACK_B R3, R3 ;  /* 0x00000003ff03723e */ /* 0x000fe200024050ff */
[----:B------:R-:W-:Y:S01]  /*6000*/  @P5 STG.E desc[UR36][R6.64+0x1a4], R79 ;  /* 0x0001a44f06005986 */ /* 0x000fe2000c101924 */
[----:B------:R-:W-:Y:S01]  /*6010*/  ISETP.GT.AND P5, PT, R0, RZ, P2 ;  /* 0x000000ff0000720c */ /* 0x000fe200017a4270 */
[----:B-1----:R-:W-:Y:S01]  /*6020*/  FMUL R11, R84, R88 ;  /* 0x00000058540b7220 */ /* 0x002fe20000400000 */
[----:B------:R-:W-:-:S02]  /*6030*/  ISETP.GT.AND P3, PT, R0, 0x8, P3 ;  /* 0x000000080000780c */ /* 0x000fc40001f64270 */
[----:B------:R-:W-:Y:S02]  /*6040*/  ISETP.GT.AND P2, PT, R0, 0x8, P2 ;  /* 0x000000080000780c */ /* 0x000fe40001744270 */
[----:B------:R-:W-:Y:S01]  /*6050*/  F2FP.TF32.F32.PACK_B R9, R9 ;  /* 0x00000009ff09723e */ /* 0x000fe200024050ff */
[----:B0-----:R-:W-:Y:S01]  /*6060*/  FMUL R13, R86, R88 ;  /* 0x00000058560d7220 */ /* 0x001fe20000400000 */
[----:B------:R-:W-:Y:S01]  /*6070*/  F2FP.TF32.F32.PACK_B R11, R11 ;  /* 0x0000000bff0b723e */ /* 0x000fe200024050ff */
[----:B------:R-:W-:Y:S01]  /*6080*/  @P4 STG.E desc[UR36][R4.64+0x1c0], R3 ;  /* 0x0001c00304004986 */ /* 0x000fe2000c101924 */
[C---:B------:R-:W-:Y:S02]  /*6090*/  ISETP.GT.AND P4, PT, R0.reuse, RZ, P1 ;  /* 0x000000ff0000720c */ /* 0x040fe40000f84270 */
[C---:B------:R-:W-:Y:S01]  /*60a0*/  ISETP.GT.AND P1, PT, R0.reuse, 0x8, P1 ;  /* 0x000000080000780c */ /* 0x040fe20000f24270 */
[----:B------:R-:W-:Y:S01]  /*60b0*/  @P5 STG.E desc[UR36][R4.64+0x1c4], R81 ;  /* 0x0001c45104005986 */ /* 0x000fe2000c101924 */
[----:B------:R-:W-:-:S02]  /*60c0*/  ISETP.GT.AND P5, PT, R0, RZ, P0 ;  /* 0x000000ff0000720c */ /* 0x000fc400007a4270 */
[----:B------:R-:W-:Y:S01]  /*60d0*/  ISETP.GT.AND P0, PT, R0, 0x8, P0 ;  /* 0x000000080000780c */ /* 0x000fe20000704270 */
[----:B------:R-:W-:Y:S01]  /*60e0*/  @P3 STG.E desc[UR36][R6.64+0x1c0], R9 ;  /* 0x0001c00906003986 */ /* 0x000fe2000c101924 */
[----:B------:R-:W-:-:S03]  /*60f0*/  F2FP.TF32.F32.PACK_B R13, R13 ;  /* 0x0000000dff0d723e */ /* 0x000fc600024050ff */
[----:B------:R-:W-:Y:S04]  /*6100*/  @P2 STG.E desc[UR36][R6.64+0x1c4], R83 ;  /* 0x0001c45306002986 */ /* 0x000fe8000c101924 */
[----:B------:R-:W-:Y:S04]  /*6110*/  @P4 STG.E desc[UR36][R4.64+0x1e0], R11 ;  /* 0x0001e00b04004986 */ /* 0x000fe8000c101924 */
[----:B------:R0:W-:Y:S02]  /*6120*/  @P5 STG.E desc[UR36][R4.64+0x1e4], R85 ;  /* 0x0001e45504005986 */ /* 0x0001e4000c101924 */
[----:B0-----:R-:W-:-:S02]  /*6130*/  @P1 IMAD.MOV.U32 R4, RZ, RZ, R6 ;  /* 0x000000ffff041224 */ /* 0x001fc400078e0006 */
[----:B------:R-:W-:-:S05]  /*6140*/  @P1 IMAD.MOV.U32 R5, RZ, RZ, R7 ;  /* 0x000000ffff051224 */ /* 0x000fca00078e0007 */
[----:B------:R0:W-:Y:S04]  /*6150*/  @P1 STG.E desc[UR36][R4.64+0x1e0], R13 ;  /* 0x0001e00d04001986 */ /* 0x0001e8000c101924 */
[----:B------:R0:W-:Y:S02]  /*6160*/  @P0 STG.E desc[UR36][R6.64+0x1e4], R87 ;  /* 0x0001e45706000986 */ /* 0x0001e4000c101924 */
.L_x_159:
[----:B------:R-:W-:Y:S05]  /*6170*/  BSYNC B0 ;  /* 0x0000000000007941 */ /* 0x000fea0003800000 */
.L_x_33:
[----:B0-----:R-:W2:Y:S01]  /*6180*/  LDL.64 R4, [R1] ;  /* 0x0000000001047983 */ /* 0x001ea20000100a00 */
[----:B------:R-:W-:Y:S01]  /*6190*/  ULDC.64 UR4, c[0x0][0x650] ;  /* 0x0001940000047ab9 */ /* 0x000fe20000000a00 */
[----:B------:R-:W-:Y:S02]  /*61a0*/  IMAD.U32 R0, RZ, RZ, UR44 ;  /* 0x0000002cff007e24 */ /* 0x000fe4000f8e00ff */
[----:B------:R-:W-:Y:S02]  /*61b0*/  IMAD.MOV.U32 R22, RZ, RZ, -0x1 ;  /* 0xffffffffff167424 */ /* 0x000fe400078e00ff */
[----:B------:R0:W-:Y:S01]  /*61c0*/  SYNCS.ARRIVE.TRANS64.A1T0 RZ, [R0+UR46], RZ ;  /* 0x000000ff00ff79a7 */ /* 0x0001e2000810002e */
[----:B-----5:R-:W-:Y:S02]  /*61d0*/  IMAD.MOV.U32 R18, RZ, RZ, -0x1 ;  /* 0xffffffffff127424 */ /* 0x020fe400078e00ff */
[----:B------:R-:W-:Y:S01]  /*61e0*/  IMAD.MOV.U32 R19, RZ, RZ, -0x1 ;  /* 0xffffffffff137424 */ /* 0x000fe200078e00ff */
[----:B0-----:R-:W-:-:S02]  /*61f0*/  PRMT R0, RZ, 0x7610, R0 ;  /* 0x00007610ff007816 */ /* 0x001fc40000000000 */
[----:B--2---:R-:W-:-:S05]  /*6200*/  LEA R16, P0, R4, R16, 0x1 ;  /* 0x0000001004107211 */ /* 0x004fca00078008ff */
[----:B------:R-:W-:Y:S01]  /*6210*/  IMAD.X R17, R98, 0x1, R17, P0 ;  /* 0x0000000162117824 */ /* 0x000fe200000e0611 */
[----:B------:R-:W-:-:S04]  /*6220*/  ISETP.GE.U32.AND P0, PT, R16, UR4, PT ;  /* 0x0000000410007c0c */ /* 0x000fc8000bf06070 */
[----:B------:R-:W-:-:S13]  /*6230*/  ISETP.GE.U32.AND.EX P0, PT, R17, UR5, PT, P0 ;  /* 0x0000000511007c0c */ /* 0x000fda000bf06100 */
[----:B------:R-:W-:Y:S05]  /*6240*/  @P0 BRA `(.L_x_160) ;  /* 0x00000004004c0947 */ /* 0x000fea0003800000 */
[----:B----4-:R-:W0:Y:S01]  /*6250*/  LDC.64 R10, c[0x0][0x628] ;  /* 0x00018a00ff0a7b82 */ /* 0x010e220000000a00 */
[----:B------:R-:W2:Y:S01]  /*6260*/  S2R R12, SR_CTAID.X ;  /* 0x00000000000c7919 */ /* 0x000ea20000002500 */
[----:B------:R-:W-:Y:S02]  /*6270*/  IMAD.MOV.U32 R8, RZ, RZ, R16 ;  /* 0x000000ffff087224 */ /* 0x000fe400078e0010 */
[----:B------:R-:W-:Y:S01]  /*6280*/  IMAD.MOV.U32 R9, RZ, RZ, R17 ;  /* 0x000000ffff097224 */ /* 0x000fe200078e0011 */
[----:B------:R-:W4:Y:S03]  /*6290*/  S2R R18, SR_CTAID.Y ;  /* 0x0000000000127919 */ /* 0x000f260000002600 */
[----:B------:R-:W1:Y:S08]  /*62a0*/  LDC R0, c[0x0][0x630] ;  /* 0x00018c00ff007b82 */ /* 0x000e700000000800 */
[----:B------:R-:W1:Y:S01]  /*62b0*/  LDC.64 R14, c[0x0][0x620] ;  /* 0x00018800ff0e7b82 */ /* 0x000e620000000a00 */
[----:B0-----:R-:W-:-:S04]  /*62c0*/  ISETP.NE.U32.AND P0, PT, R10, RZ, PT ;  /* 0x000000ff0a00720c */ /* 0x001fc80003f05070 */
[----:B------:R-:W-:-:S13]  /*62d0*/  ISETP.NE.AND.EX P0, PT, R11, RZ, PT, P0 ;  /* 0x000000ff0b00720c */ /* 0x000fda0003f05300 */
[----:B-12-4-:R-:W-:Y:S05]  /*62e0*/  @!P0 BRA `(.L_x_161) ;  /* 0x0000000000288947 */ /* 0x016fea0003800000 */
[----:B------:R-:W0:Y:S02]  /*62f0*/  LDC R3, c[0x0][0x634] ;  /* 0x00018d00ff037b82 */ /* 0x000e240000000800 */
[----:B0-----:R-:W-:-:S05]  /*6300*/  IADD3 R3, P0, R16, R3, RZ ;  /* 0x0000000310037210 */ /* 0x001fca0007f1e0ff */
[----:B------:R-:W-:-:S04]  /*6310*/  IMAD.X R13, RZ, RZ, R17, P0 ;  /* 0x000000ffff0d7224 */ /* 0x000fc800000e0611 */
[----:B------:R-:W-:-:S04]  /*6320*/  IMAD.WIDE.U32 R4, R13, R10, RZ ;  /* 0x0000000a0d047225 */ /* 0x000fc800078e00ff */
[----:B---3--:R-:W-:-:S04]  /*6330*/  IMAD.WIDE.U32 R6, P0, R3, R11, R4 ;  /* 0x0000000b03067225 */ /* 0x008fc80007800004 */
[----:B------:R-:W-:-:S04]  /*6340*/  IMAD.WIDE.U32 R4, R3, R10, RZ ;  /* 0x0000000a03047225 */ /* 0x000fc800078e00ff */
[----:B------:R-:W-:Y:S01]  /*6350*/  IMAD.X R9, RZ, RZ, RZ, P0 ;  /* 0x000000ffff097224 */ /* 0x000fe200000e06ff */
[----:B------:R-:W-:Y:S01]  /*6360*/  IADD3 RZ, P0, R5, R6, RZ ;  /* 0x0000000605ff7210 */ /* 0x000fe20007f1e0ff */
[----:B------:R-:W-:-:S04]  /*6370*/  IMAD.MOV.U32 R8, RZ, RZ, R7 ;  /* 0x000000ffff087224 */ /* 0x000fc800078e0007 */
[----:B------:R-:W-:-:S08]  /*6380*/  IMAD.WIDE.U32.X R8, R13, R11, R8, P0 ;  /* 0x0000000b0d087225 */ /* 0x000fd000000e0408 */
.L_x_161:
[-CC-:B------:R-:W-:Y:S01]  /*6390*/  SHF.R.U64 R19, R8, R0.reuse, R9.reuse ;  /* 0x0000000008137219 */ /* 0x180fe20000001209 */
[----:B------:R-:W0:Y:S01]  /*63a0*/  LDC.64 R24, c[0x0][0x640] ;  /* 0x00019000ff187b82 */ /* 0x000e220000000a00 */
[----:B------:R-:W-:Y:S01]  /*63b0*/  SHF.R.U32.HI R0, RZ, R0, R9 ;  /* 0x00000000ff007219 */ /* 0x000fe20000011609 */
[----:B------:R-:W-:Y:S01]  /*63c0*/  ULDC UR4, c[0x0][0x150] ;  /* 0x0000540000047ab9 */ /* 0x000fe20000000800 */
[----:B------:R-:W-:Y:S02]  /*63d0*/  IADD3 R3, P0, RZ, -R19, RZ ;  /* 0x80000013ff037210 */ /* 0x000fe40007f1e0ff */
[----:B---3--:R-:W-:-:S03]  /*63e0*/  I2FP.F32.U32 R7, R12 ;  /* 0x0000000c00077245 */ /* 0x008fc60000201000 */
[----:B------:R-:W1:Y:S01]  /*63f0*/  LDC R6, c[0x0][0x618] ;  /* 0x00018600ff067b82 */ /* 0x000e620000000800 */
[----:B------:R-:W-:Y:S02]  /*6400*/  IMAD.X R5, RZ, RZ, ~R0, P0 ;  /* 0x000000ffff057224 */ /* 0x000fe400000e0e00 */
[----:B------:R-:W-:Y:S01]  /*6410*/  FMUL R7, R7, UR4 ;  /* 0x0000000407077c20 */ /* 0x000fe20008400000 */
[----:B------:R-:W-:Y:S01]  /*6420*/  ULDC UR4, c[0x0][0x154] ;  /* 0x0000550000047ab9 */ /* 0x000fe20000000800 */
[-C--:B------:R-:W-:Y:S02]  /*6430*/  IMAD R0, R5, R14.reuse, RZ ;  /* 0x0000000e05007224 */ /* 0x080fe400078e02ff */
[C---:B------:R-:W-:Y:S01]  /*6440*/  IMAD.WIDE.U32 R4, R3.reuse, R14, R16 ;  /* 0x0000000e03047225 */ /* 0x040fe200078e0010 */
[----:B------:R-:W2:Y:S01]  /*6450*/  LDC R8, c[0x0][0x608] ;  /* 0x00018200ff087b82 */ /* 0x000ea20000000800 */
[----:B------:R-:W3:Y:S02]  /*6460*/  F2I.U32.TRUNC.NTZ R7, R7 ;  /* 0x0000000700077305 */ /* 0x000ee4000020f000 */
[----:B------:R-:W-:Y:S01]  /*6470*/  IMAD R3, R3, R15, R0 ;  /* 0x0000000f03037224 */ /* 0x000fe200078e0200 */
[----:B------:R-:W-:-:S03]  /*6480*/  I2FP.F32.U32 R0, R18 ;  /* 0x0000001200007245 */ /* 0x000fc60000201000 */
[----:B------:R-:W-:Y:S01]  /*6490*/  IMAD.IADD R3, R5, 0x1, R3 ;  /* 0x0000000105037824 */ /* 0x000fe200078e0203 */
[----:B------:R-:W4:Y:S01]  /*64a0*/  LDC R11, c[0x0][0x658] ;  /* 0x00019600ff0b7b82 */ /* 0x000f220000000800 */
[----:B0-----:R-:W-:-:S04]  /*64b0*/  ISETP.NE.U32.AND P0, PT, R24, RZ, PT ;  /* 0x000000ff1800720c */ /* 0x001fc80003f05070 */
[----:B------:R-:W-:-:S03]  /*64c0*/  ISETP.NE.AND.EX P0, PT, R25, RZ, PT, P0 ;  /* 0x000000ff1900720c */ /* 0x000fc60003f05300 */
[----:B------:R-:W0:Y:S01]  /*64d0*/  LDC R9, c[0x0][0x144] ;  /* 0x00005100ff097b82 */ /* 0x000e220000000800 */
[-C--:B-1----:R-:W-:Y:S01]  /*64e0*/  SHF.R.U64 R10, R4, R6.reuse, R3 ;  /* 0x00000006040a7219 */ /* 0x082fe20000001203 */
[----:B---3--:R-:W-:Y:S01]  /*64f0*/  IMAD.MOV R7, RZ, RZ, -R7 ;  /* 0x000000ffff077224 */ /* 0x008fe200078e0a07 */
[----:B------:R-:W-:Y:S01]  /*6500*/  SHF.R.U32.HI R3, RZ, R6, R3 ;  /* 0x00000006ff037219 */ /* 0x000fe20000011603 */
[----:B------:R-:W-:-:S04]  /*6510*/  FMUL R6, R0, UR4 ;  /* 0x0000000400067c20 */ /* 0x000fc80008400000 */
[----:B------:R-:W1:Y:S01]  /*6520*/  LDC R21, c[0x0][0x148] ;  /* 0x00005200ff157b82 */ /* 0x000e620000000800 */
[----:B------:R3:W0:Y:S01]  /*6530*/  F2I.U32.TRUNC.NTZ R14, R6 ;  /* 0x00000006000e7305 */ /* 0x000622000020f000 */
[-CC-:B--2---:R-:W-:Y:S02]  /*6540*/  SHF.R.U64 R13, R10, R8.reuse, R3.reuse ;  /* 0x000000080a0d7219 */ /* 0x184fe40000001203 */
[----:B------:R-:W-:-:S04]  /*6550*/  SHF.R.U32.HI R0, RZ, R8, R3 ;  /* 0x00000008ff007219 */ /* 0x000fc80000011603 */
[----:B------:R-:W2:Y:S01]  /*6560*/  LDC R20, c[0x0][0x648] ;  /* 0x00019200ff147b82 */ /* 0x000ea20000000800 */
[-CC-:B----4-:R-:W-:Y:S02]  /*6570*/  SHF.R.U64 R15, R13, R11.reuse, R0.reuse ;  /* 0x0000000b0d0f7219 */ /* 0x190fe40000001200 */
[----:B------:R-:W-:-:S03]  /*6580*/  SHF.R.U32.HI R5, RZ, R11, R0 ;  /* 0x0000000bff057219 */ /* 0x000fc60000011600 */
[----:B------:R-:W-:Y:S02]  /*6590*/  IMAD.MOV.U32 R4, RZ, RZ, R15 ;  /* 0x000000ffff047224 */ /* 0x000fe400078e000f */
[----:B------:R-:W4:Y:S01]  /*65a0*/  LDC R26, c[0x0][0x638] ;  /* 0x00018e00ff1a7b82 */ /* 0x000f220000000800 */
[----:B0-----:R-:W-:-:S07]  /*65b0*/  IMAD R22, R9, R7, R12 ;  /* 0x0000000709167224 */ /* 0x001fce00078e020c */
[----:B------:R-:W0:Y:S08]  /*65c0*/  LDC R27, c[0x0][0x610] ;  /* 0x00018400ff1b7b82 */ /* 0x000e300000000800 */
[----:B------:R-:W0:Y:S01]  /*65d0*/  LDC R28, c[0x0][0x600] ;  /* 0x00018000ff1c7b82 */ /* 0x000e220000000800 */
[----:B-123--:R-:W-:Y:S05]  /*65e0*/  @!P0 BRA `(.L_x_162) ;  /* 0x0000000000288947 */ /* 0x00efea0003800000 */
[----:B------:R-:W1:Y:S02]  /*65f0*/  LDC R0, c[0x0][0x64c] ;  /* 0x00019300ff007b82 */ /* 0x000e640000000800 */
[----:B-1----:R-:W-:-:S05]  /*6600*/  IADD3 R3, P0, R15, R0, RZ ;  /* 0x000000000f037210 */ /* 0x002fca0007f1e0ff */
        /* <DEDUP_REMOVED lines=8> */
.L_x_162:
[----:B------:R-:W-:Y:S01]  /*6690*/  ISETP.NE.AND P0, PT, R2, 0x1, PT ;  /* 0x000000010200780c */ /* 0x000fe20003f05270 */
[----:B------:R-:W-:Y:S01]  /*66a0*/  IMAD.MOV R14, RZ, RZ, -R14 ;  /* 0x000000ffff0e7224 */ /* 0x000fe200078e0a0e */
[----:B------:R-:W-:Y:S02]  /*66b0*/  SHF.R.U64 R0, R4, R20, R5 ;  /* 0x0000001404007219 */ /* 0x000fe40000001205 */
[----:B------:R-:W-:Y:S02]  /*66c0*/  LOP3.LUT R3, R13, R100, RZ, 0xc0, !PT ;  /* 0x000000640d037212 */ /* 0x000fe400078ec0ff */
[----:B------:R-:W-:Y:S01]  /*66d0*/  LOP3.LUT R5, R10, R99, RZ, 0xc0, !PT ;  /* 0x000000630a057212 */ /* 0x000fe200078ec0ff */
[----:B------:R-:W-:Y:S02]  /*66e0*/  IMAD.MOV R4, RZ, RZ, -R0 ;  /* 0x000000ffff047224 */ /* 0x000fe400078e0a00 */
[----:B------:R-:W-:Y:S02]  /*66f0*/  IMAD R3, R96, R0, R3 ;  /* 0x0000000060037224 */ /* 0x000fe400078e0203 */
[----:B----4-:R-:W-:-:S02]  /*6700*/  IMAD R0, R4, R26, R15 ;  /* 0x0000001a04007224 */ /* 0x010fc400078e020f */
[----:B------:R-:W-:Y:S02]  /*6710*/  @P0 IMAD R22, R21, R14, R18 ;  /* 0x0000000e15160224 */ /* 0x000fe400078e0212 */
[----:B------:R-:W-:Y:S02]  /*6720*/  IMAD.MOV.U32 R4, RZ, RZ, 0x1 ;  /* 0x00000001ff047424 */ /* 0x000fe400078e00ff */
[----:B0-----:R-:W-:Y:S02]  /*6730*/  IMAD R22, R3, R27, R22 ;  /* 0x0000001b03167224 */ /* 0x001fe400078e0216 */
[----:B------:R-:W-:Y:S01]  /*6740*/  IMAD R3, R0, R28, R5 ;  /* 0x0000001c00037224 */ /* 0x000fe200078e0205 */
[----:B------:R-:W-:-:S04]  /*6750*/  PRMT R0, R4, 0x7610, R0 ;  /* 0x0000761004007816 */ /* 0x000fc80000000000 */
[----:B------:R-:W-:Y:S02]  /*6760*/  SEL R18, R3, R22, !P0 ;  /* 0x0000001603127207 */ /* 0x000fe40004000000 */
[----:B------:R-:W-:-:S07]  /*6770*/  SEL R22, R22, R3, !P0 ;  /* 0x0000000316167207 */ /* 0x000fce0004000000 */
.L_x_160:
[----:B------:R-:W-:Y:S01]  /*6780*/  LOP3.LUT P0, RZ, R0, 0xff, RZ, 0xc0, !PT ;  /* 0x000000ff00ff7812 */ /* 0x000fe2000780c0ff */
[----:B------:R-:W-:Y:S01]  /*6790*/  UIMAD.WIDE.U32 UR4, UR38, 0x38e38e39, URZ ;  /* 0x38e38e39260478a5 */ /* 0x000fe2000f8e003f */
[----:B------:R-:W-:-:S03]  /*67a0*/  LOP3.LUT R103, R103, 0x1, RZ, 0x3c, !PT ;  /* 0x0000000167677812 */ /* 0x000fc600078e3cff */
[----:B------:R-:W-:-:S04]  /*67b0*/  USHF.R.U32.HI UR4, URZ, 0x1, UR5 ;  /* 0x000000013f047899 */ /* 0x000fc80008011605 */
[----:B------:R-:W-:-:S04]  /*67c0*/  UIMAD UR38, UR4, -0x9, UR38 ;  /* 0xfffffff7042678a4 */ /* 0x000fc8000f8e0226 */
[----:B------:R-:W-:Y:S08]  /*67d0*/  @P0 BRA `(.L_x_163) ;  /* 0xffffffac00840947 */ /* 0x000ff0000383ffff */
[----:B------:R-:W-:Y:S05]  /*67e0*/  EXIT ;  /* 0x000000000000794d */ /* 0x000fea0003800000 */
.L_x_14:
[----:B------:R-:W-:-:S08]  /*67f0*/  ISETP.NE.AND P0, PT, R14, RZ, PT ;  /* 0x000000ff0e00720c */ /* 0x000fd00003f05270 */
[----:B0-----:R-:W0:-:S00]  /*6800*/  USETMAXREG.DEALLOC.CTAPOOL 0x28 ;  /* 0x00000028000079c8 */ /* 0x001e0000080e0500 */
[----:B------:R-:W-:Y:S05]  /*6810*/  @P0 EXIT ;  /* 0x000000000000094d */ /* 0x000fea0003800000 */
[----:B0-----:R-:W-:Y:S01]  /*6820*/  LOP3.LUT P0, RZ, R3, 0xff, RZ, 0xc0, !PT ;  /* 0x000000ff03ff7812 */ /* 0x001fe2000780c0ff */
[----:B------:R-:W-:Y:S02]  /*6830*/  IMAD.MOV.U32 R3, RZ, RZ, 0x1 ;  /* 0x00000001ff037424 */ /* 0x000fe400078e00ff */
[----:B------:R-:W-:-:S10]  /*6840*/  IMAD.MOV.U32 R8, RZ, RZ, RZ ;  /* 0x000000ffff087224 */ /* 0x000fd400078e00ff */
[----:B------:R-:W-:Y:S05]  /*6850*/  @!P0 BRA `(.L_x_164) ;  /* 0x0000000c000c8947 */ /* 0x000fea0003800000 */
[----:B------:R-:W-:Y:S01]  /*6860*/  LOP3.LUT P0, RZ, R4, 0x1f, RZ, 0xc0, !PT ;  /* 0x0000001f04ff7812 */ /* 0x000fe2000780c0ff */
[----:B------:R-:W-:Y:S01]  /*6870*/  ULDC UR5, c[0x0][0x658] ;  /* 0x0001960000057ab9 */ /* 0x000fe20000000800 */
[----:B------:R-:W-:Y:S01]  /*6880*/  UMOV UR6, 0xffffffff ;  /* 0xffffffff00067882 */ /* 0x000fe20000000000 */
[----:B------:R-:W-:Y:S01]  /*6890*/  BSSY B0, `(.L_x_164) ;  /* 0x00000bf000007945 */ /* 0x000fe20003800000 */
[----:B------:R-:W-:Y:S01]  /*68a0*/  USHF.L.U32 UR6, UR6, UR5, URZ ;  /* 0x0000000506067299 */ /* 0x000fe2000800063f */
[C---:B------:R-:W-:Y:S01]  /*68b0*/  ISETP.NE.AND P2, PT, R5.reuse, RZ, PT ;  /* 0x000000ff0500720c */ /* 0x040fe20003f45270 */
[----:B------:R-:W-:Y:S01]  /*68c0*/  IMAD.MOV.U32 R10, RZ, RZ, 0x1 ;  /* 0x00000001ff0a7424 */ /* 0x000fe200078e00ff */
[----:B------:R-:W-:Y:S01]  /*68d0*/  ISETP.NE.OR P0, PT, R5, RZ, !P0 ;  /* 0x000000ff0500720c */ /* 0x000fe20004705670 */
[----:B------:R-:W-:Y:S01]  /*68e0*/  IMAD.MOV.U32 R3, RZ, RZ, 0x1 ;  /* 0x00000001ff037424 */ /* 0x000fe200078e00ff */
[----:B------:R-:W-:Y:S01]  /*68f0*/  LOP3.LUT R9, R23, 0x2, RZ, 0xfc, !PT ;  /* 0x0000000217097812 */ /* 0x000fe200078efcff */
[----:B------:R-:W-:Y:S01]  /*6900*/  IMAD.MOV.U32 R8, RZ, RZ, RZ ;  /* 0x000000ffff087224 */ /* 0x000fe200078e00ff */
[----:B------:R-:W-:Y:S01]  /*6910*/  ULDC UR4, c[0x0][0x600] ;  /* 0x0001800000047ab9 */ /* 0x000fe20000000800 */
[----:B------:R-:W-:Y:S01]  /*6920*/  UMOV UR7, 0x1 ;  /* 0x0000000100077882 */ /* 0x000fe20000000000 */
[----:B------:R-:W-:-:S02]  /*6930*/  UIADD3 UR19, UR40, 0x1, URZ ;  /* 0x0000000128137890 */ /* 0x000fc4000fffe03f */
[----:B------:R-:W-:Y:S02]  /*6940*/  UIADD3 UR15, UR4, -0x1, URZ ;  /* 0xffffffff040f7890 */ /* 0x000fe4000fffe03f */
[----:B------:R-:W-:Y:S02]  /*6950*/  USHF.L.U32 UR17, UR7, UR5, URZ ;  /* 0x0000000507117299 */ /* 0x000fe4000800063f */
[----:B------:R-:W-:Y:S01]  /*6960*/  ULOP3.LUT UR16, URZ, UR6, URZ, 0x33, !UPT ;  /* 0x000000063f107292 */ /* 0x000fe2000f8e333f */
[----:B------:R-:W-:-:S11]  /*6970*/  ULDC.64 UR20, c[0x0][0x198] ;  /* 0x0000660000147ab9 */ /* 0x000fd60000000a00 */
.L_x_176:
[----:B------:R-:W-:-:S03]  /*6980*/  UMOV UR4, 0xffffffff ;  /* 0xffffffff00047882 */ /* 0x000fc60000000000 */
[----:B------:R-:W-:Y:S05]  /*6990*/  BRA.DIV UR4, `(.L_x_165) ;  /* 0x00000012048c7947 */ /* 0x000fea000b800000 */
[----:B------:R-:W-:-:S13]  /*69a0*/  ELECT P6, URZ, PT ;  /* 0x00000000003f782f */ /* 0x000fda00038c0000 */
.L_x_194:
[----:B------:R-:W0:Y:S01]  /*69b0*/  LDC R4, c[0x0][0x28c] ;  /* 0x0000a300ff047b82 */ /* 0x000e220000000800 */
[----:B------:R-:W-:Y:S01]  /*69c0*/  BSSY B1, `(.L_x_166) ;  /* 0x0000037000017945 */ /* 0x000fe20003800000 */
[----:B0-----:R-:W-:-:S13]  /*69d0*/  ISETP.LT.OR P6, PT, R4, 0x1, !P6 ;  /* 0x000000010400780c */ /* 0x001fda00077c1670 */
[----:B------:R-:W-:Y:S05]  /*69e0*/  @P6 BRA `(.L_x_167) ;  /* 0x0000000000d06947 */ /* 0x000fea0003800000 */
[----:B------:R-:W-:Y:S02]  /*69f0*/  IMAD.SHL.U32 R18, R18, 0x80, RZ ;  /* 0x0000008012127824 */ /* 0x000fe400078e00ff */
[----:B------:R-:W-:Y:S02]  /*6a00*/  IMAD.SHL.U32 R22, R22, 0x40, RZ ;  /* 0x0000004016167824 */ /* 0x000fe400078e00ff */
[----:B------:R-:W-:Y:S02]  /*6a10*/  IMAD.MOV.U32 R13, RZ, RZ, RZ ;  /* 0x000000ffff0d7224 */ /* 0x000fe400078e00ff */
[----:B------:R-:W-:Y:S02]  /*6a20*/  IMAD.U32 R14, RZ, RZ, UR19 ;  /* 0x00000013ff0e7e24 */ /* 0x000fe4000f8e00ff */
[----:B------:R-:W-:Y:S02]  /*6a30*/  IMAD.MOV.U32 R4, RZ, RZ, R3 ;  /* 0x000000ffff047224 */ /* 0x000fe400078e0003 */
[----:B------:R-:W-:-:S07]  /*6a40*/  IMAD.MOV.U32 R5, RZ, RZ, R8 ;  /* 0x000000ffff057224 */ /* 0x000fce00078e0008 */
.L_x_171:
[----:B------:R-:W0:Y:S01]  /*6a50*/  S2R R7, SR_CgaCtaId ;  /* 0x0000000000077919 */ /* 0x000e220000008800 */
[----:B------:R-:W-:-:S04]  /*6a60*/  MOV R6, 0x400 ;  /* 0x0000040000067802 */ /* 0x000fc80000000f00 */
[----:B0-----:R-:W-:Y:S02]  /*6a70*/  LEA R12, R7, R6, 0x18 ;  /* 0x00000006070c7211 */ /* 0x001fe400078ec0ff */
[----:B------:R-:W-:Y:S01]  /*6a80*/  SHF.L.U32 R6, R4, 0x1f, RZ ;  /* 0x0000001f04067819 */ /* 0x000fe200000006ff */
[----:B------:R-:W0:Y:S02]  /*6a90*/  @!P2 LDC R7, c[0x0][0x500] ;  /* 0x00014000ff07ab82 */ /* 0x000e240000000800 */
[----:B------:R-:W-:-:S04]  /*6aa0*/  IMAD R11, R5, 0x8, R12 ;  /* 0x00000008050b7824 */ /* 0x000fc800078e020c */
[----:B------:R-:W1:Y:S02]  /*6ab0*/  SYNCS.PHASECHK.TRANS64.TRYWAIT P1, [R11+URZ+0x48], R6 ;  /* 0x000048060b0075a7 */ /* 0x000e64000802017f */
[----:B-1----:R-:W-:Y:S05]  /*6ac0*/  @!P1 BRA `(.L_x_168) ;  /* 0x0000001000609947 */ /* 0x002fea0003800000 */
.L_x_195:
[----:B-1----:R-:W-:Y:S01]  /*6ad0*/  PRMT R6, R9, 0x9910, RZ ;  /* 0x0000991009067816 */ /* 0x002fe200000000ff */
[----:B0-----:R0:W-:Y:S03]  /*6ae0*/  @!P2 SYNCS.ARRIVE.TRANS64 RZ, [R11+URZ], R7 ;  /* 0x000000070bffa9a7 */ /* 0x0011e6000800003f */
[----:B------:R-:W-:-:S13]  /*6af0*/  ISETP.NE.AND P1, PT, R6, 0x2, PT ;  /* 0x000000020600780c */ /* 0x000fda0003f25270 */
[----:B0-----:R-:W-:Y:S05]  /*6b00*/  @P1 BRA `(.L_x_169) ;  /* 0x0000000000041947 */ /* 0x001fea0003800000 */
[----:B------:R-:W-:Y:S01]  /*6b10*/  BPT.TRAP 0x1 ;  /* 0x000000040000795c */ /* 0x000fe20000300000 */
.L_x_169:
[----:B------:R-:W-:Y:S05]  /*6b20*/  @P0 BRA `(.L_x_170) ;  /* 0x0000000000040947 */ /* 0x000fea0003800000 */
[----:B------:R-:W-:Y:S01]  /*6b30*/  BPT.TRAP 0x1 ;  /* 0x000000040000795c */ /* 0x000fe20000300000 */
.L_x_170:
[--C-:B------:R-:W-:Y:S01]  /*6b40*/  IMAD R6, R5, 0x2000, R12.reuse ;  /* 0x0000200005067824 */ /* 0x100fe200078e020c */
[----:B------:R-:W-:Y:S01]  /*6b50*/  R2UR UR9, R11 ;  /* 0x000000000b0972ca */ /* 0x000fe200000e0000 */
[C---:B------:R-:W-:Y:S01]  /*6b60*/  IMAD R12, R5.reuse, 0x4000, R12 ;  /* 0x00004000050c7824 */ /* 0x040fe200078e020c */
[----:B------:R-:W-:Y:S01]  /*6b70*/  UIADD3 UR4, UP0, UR20, 0xf0, URZ ;  /* 0x000000f014047890 */ /* 0x000fe2000ff1e03f */
[----:B------:R-:W-:Y:S01]  /*6b80*/  VIADD R14, R14, 0xffffffff ;  /* 0xffffffff0e0e7836 */ /* 0x000fe20000000000 */
[----:B------:R-:W-:Y:S01]  /*6b90*/  R2UR UR5, R6 ;  /* 0x00000000060572ca */ /* 0x000fe200000e0000 */
[----:B------:R-:W-:Y:S01]  /*6ba0*/  UIADD3 UR22, UP1, UR20, 0x1f0, URZ ;  /* 0x000001f014167890 */ /* 0x000fe2000ff3e03f */
[----:B------:R-:W-:Y:S01]  /*6bb0*/  R2UR UR8, R12 ;  /* 0x000000000c0872ca */ /* 0x000fe200000e0000 */
[----:B------:R-:W-:Y:S01]  /*6bc0*/  VIADD R5, R5, 0x1 ;  /* 0x0000000105057836 */ /* 0x000fe20000000000 */
[----:B------:R-:W-:Y:S01]  /*6bd0*/  R2UR UR11, R22 ;  /* 0x00000000160b72ca */ /* 0x000fe200000e0000 */
[----:B------:R-:W-:Y:S01]  /*6be0*/  UIADD3.X UR23, URZ, UR21, URZ, UP1, !UPT ;  /* 0x000000153f177290 */ /* 0x000fe20008ffe43f */
[----:B------:R-:W-:Y:S01]  /*6bf0*/  R2UR UR10, R13 ;  /* 0x000000000d0a72ca */ /* 0x000fe200000e0000 */
[----:B------:R-:W-:Y:S01]  /*6c00*/  UMOV UR6, 0x0 ;  /* 0x0000000000067882 */ /* 0x000fe20000000000 */
[----:B------:R-:W-:Y:S01]  /*6c10*/  R2UR UR12, R19 ;  /* 0x00000000130c72ca */ /* 0x000fe200000e0000 */
[----:B------:R-:W-:Y:S01]  /*6c20*/  UMOV UR7, 0x10000000 ;  /* 0x1000000000077882 */ /* 0x000fe20000000000 */
[----:B------:R-:W-:Y:S01]  /*6c30*/  R2UR UR18, R18 ;  /* 0x00000000121272ca */ /* 0x000fe200000e0000 */
[----:B------:R-:W-:Y:S01]  /*6c40*/  VIADD R13, R13, 0x20 ;  /* 0x000000200d0d7836 */ /* 0x000fe20000000000 */
[----:B------:R-:W-:Y:S01]  /*6c50*/  ISETP.GT.AND P3, PT, R14, 0x1, PT ;  /* 0x000000010e00780c */ /* 0x000fe20003f64270 */
[----:B------:R-:W-:Y:S01]  /*6c60*/  UIADD3 UR13, UR5, 0x180, URZ ;  /* 0x00000180050d7890 */ /* 0x000fe2000fffe03f */
[----:B------:R-:W-:Y:S01]  /*6c70*/  ISETP.NE.AND P1, PT, R5, 0x9, PT ;  /* 0x000000090500780c */ /* 0x000fe20003f25270 */
[----:B------:R-:W-:-:S02]  /*6c80*/  UIADD3.X UR5, URZ, UR21, URZ, UP0, !UPT ;  /* 0x000000153f057290 */ /* 0x000fc400087fe43f */
[----:B------:R-:W-:Y:S01]  /*6c90*/  UIADD3 UR14, UR8, 0x12180, URZ ;  /* 0x00012180080e7890 */ /* 0x000fe2000fffe03f */
[----:B------:R-:W-:Y:S02]  /*6ca0*/  SEL R7, RZ, 0x1, P1 ;  /* 0x00000001ff077807 */ /* 0x000fe40000800000 */
[----:B------:R-:W-:Y:S01]  /*6cb0*/  UMOV UR8, UR13 ;  /* 0x0000000d00087c82 */ /* 0x000fe20008000000 */
[----:B------:R-:W-:Y:S02]  /*6cc0*/  SEL R5, R5, RZ, P1 ;  /* 0x000000ff05057207 */ /* 0x000fe40000800000 */
[----:B------:R-:W-:Y:S01]  /*6cd0*/  LOP3.LUT R4, R4, R7, RZ, 0x3c, !PT ;  /* 0x0000000704047212 */ /* 0x000fe200078e3cff */
[----:B------:R0:W-:Y:S02]  /*6ce0*/  UTMALDG.3D [UR8], [UR4], desc[UR6] ;  /* 0x00000608040075b4 */ /* 0x0001e40008011000 */
[----:B0-----:R-:W-:Y:S01]  /*6cf0*/  UMOV UR8, UR14 ;  /* 0x0000000e00087c82 */ /* 0x001fe20008000000 */
[----:B------:R-:W-:-:S02]  /*6d00*/  UMOV UR11, UR18 ;  /* 0x00000012000b7c82 */ /* 0x000fc40008000000 */
[----:B------:R0:W-:Y:S02]  /*6d10*/  UTMALDG.3D [UR8], [UR22], desc[UR6] ;  /* 0x00000608160075b4 */ /* 0x0001e40008011000 */
[----:B0-----:R-:W-:Y:S05]  /*6d20*/  @P3 BRA `(.L_x_171) ;  /* 0xfffffffc00483947 */ /* 0x001fea000383ffff */
.L_x_167:
[----:B------:R-:W-:Y:S05]  /*6d30*/  BSYNC B1 ;  /* 0x0000000000017941 */ /* 0x000fea0003800000 */
.L_x_166:
[----:B------:R-:W2:Y:S01]  /*6d40*/  LDL.64 R20, [R1] ;  /* 0x0000000001147983 */ /* 0x000ea20000100a00 */
[----:B------:R-:W-:Y:S01]  /*6d50*/  LOP3.LUT P4, RZ, R10, 0xff, RZ, 0xc0, !PT ;  /* 0x000000ff0aff7812 */ /* 0x000fe2000788c0ff */
[----:B------:R-:W-:Y:S01]  /*6d60*/  VIADD R7, R8, UR40 ;  /* 0x0000002808077c36 */ /* 0x000fe20008000000 */
[----:B------:R-:W-:Y:S01]  /*6d70*/  ULDC.64 UR4, c[0x0][0x650] ;  /* 0x0001940000047ab9 */ /* 0x000fe20000000a00 */
[----:B------:R-:W-:Y:S01]  /*6d80*/  IMAD.U32 R8, RZ, RZ, UR40 ;  /* 0x00000028ff087e24 */ /* 0x000fe2000f8e00ff */
[----:B------:R-:W-:Y:S01]  /*6d90*/  UISETP.GE.U32.AND UP0, UPT, UR40, 0x9, UPT ;  /* 0x000000092800788c */ /* 0x000fe2000bf06070 */
[----:B------:R-:W-:Y:S01]  /*6da0*/  BSSY B1, `(.L_x_172) ;  /* 0x000006b000017945 */ /* 0x000fe20003800000 */
[----:B------:R-:W-:Y:S01]  /*6db0*/  ISETP.GT.U32.AND P1, PT, R7, 0x8, PT ;  /* 0x000000080700780c */ /* 0x000fe20003f24070 */
[----:B------:R-:W-:Y:S01]  /*6dc0*/  IMAD.MOV.U32 R22, RZ, RZ, -0x1 ;  /* 0xffffffffff167424 */ /* 0x000fe200078e00ff */
[----:B------:R-:W-:Y:S01]  /*6dd0*/  PRMT R10, RZ, 0x7610, R10 ;  /* 0x00007610ff0a7816 */ /* 0x000fe2000000000a */
[----:B------:R-:W-:Y:S01]  /*6de0*/  IMAD.MOV.U32 R18, RZ, RZ, -0x1 ;  /* 0xffffffffff127424 */ /* 0x000fe200078e00ff */
[----:B------:R-:W-:Y:S01]  /*6df0*/  ISETP.LT.U32.AND P1, PT, R8, 0x9, P1 ;  /* 0x000000090800780c */ /* 0x000fe20000f21070 */
[----:B------:R-:W-:Y:S01]  /*6e00*/  IMAD.MOV.U32 R19, RZ, RZ, -0x1 ;  /* 0xffffffffff137424 */ /* 0x000fe200078e00ff */
[----:B------:R-:W-:Y:S01]  /*6e10*/  PLOP3.LUT P3, PT, PT, PT, UP0, 0x80, 0x0 ;  /* 0x000000000000781c */ /* 0x000fe20003f6f008 */
[----:B------:R-:W0:Y:S01]  /*6e20*/  @P4 S2R R5, SR_CgaCtaId ;  /* 0x0000000000054919 */ /* 0x000e220000008800 */
[----:B------:R-:W-:-:S04]  /*6e30*/  @P4 MOV R4, 0x400 ;  /* 0x0000040000044802 */ /* 0x000fc80000000f00 */
[----:B0-----:R-:W-:Y:S01]  /*6e40*/  @P4 LEA R6, R5, R4, 0x18 ;  /* 0x0000000405064211 */ /* 0x001fe200078ec0ff */
[----:B------:R-:W-:Y:S01]  /*6e50*/  IMAD.WIDE.U32 R4, R7, 0x38e38e39, RZ ;  /* 0x38e38e3907047825 */ /* 0x000fe200078e00ff */
[----:B------:R-:W-:Y:S02]  /*6e60*/  SEL R4, RZ, 0x1, !P1 ;  /* 0x00000001ff047807 */ /* 0x000fe40004800000 */
[----:B------:R0:W-:Y:S02]  /*6e70*/  @P4 SYNCS.ARRIVE.TRANS64.A1T0 RZ, [R6+URZ+0xc8], RZ ;  /* 0x0000c8ff06ff49a7 */ /* 0x0001e4000810003f */
[----:B------:R-:W-:Y:S02]  /*6e80*/  LOP3.LUT R3, R3, R4, RZ, 0x3c, !PT ;  /* 0x0000000403037212 */ /* 0x000fe400078e3cff */
[----:B------:R-:W-:Y:S02]  /*6e90*/  PRMT R4, RZ, 0x7610, R4 ;  /* 0x00007610ff047816 */ /* 0x000fe40000000004 */
[----:B0-----:R-:W-:-:S04]  /*6ea0*/  SHF.R.U32.HI R6, RZ, 0x1, R5 ;  /* 0x00000001ff067819 */ /* 0x001fc80000011605 */
[----:B------:R-:W-:Y:S01]  /*6eb0*/  @P3 LOP3.LUT R3, R3, 0x1, R6, 0x78, !PT ;  /* 0x0000000103033812 */ /* 0x000fe200078e7806 */
[----:B------:R-:W-:Y:S01]  /*6ec0*/  IMAD R8, R6, -0x9, R7 ;  /* 0xfffffff706087824 */ /* 0x000fe200078e0207 */
[----:B--2---:R-:W-:-:S04]  /*6ed0*/  IADD3 R16, P4, R16, R20, RZ ;  /* 0x0000001410107210 */ /* 0x004fc80007f9e0ff */
[----:B------:R-:W-:Y:S01]  /*6ee0*/  ISETP.GE.U32.AND P1, PT, R16, UR4, PT ;  /* 0x0000000410007c0c */ /* 0x000fe2000bf26070 */
[----:B------:R-:W-:-:S05]  /*6ef0*/  IMAD.X R17, R17, 0x1, R0, P4 ;  /* 0x0000000111117824 */ /* 0x000fca00020e0600 */
[----:B------:R-:W-:-:S13]  /*6f00*/  ISETP.GE.U32.AND.EX P1, PT, R17, UR5, PT, P1 ;  /* 0x0000000511007c0c */ /* 0x000fda000bf26110 */
[----:B------:R-:W-:Y:S05]  /*6f10*/  @P1 BRA `(.L_x_173) ;  /* 0x00000004004c1947 */ /* 0x000fea0003800000 */
[----:B------:R-:W0:Y:S01]  /*6f20*/  S2R R12, SR_CTAID.X ;  /* 0x00000000000c7919 */ /* 0x000e220000002500 */
[----:B------:R-:W-:Y:S01]  /*6f30*/  ULDC.64 UR4, c[0x0][0x628] ;  /* 0x00018a0000047ab9 */ /* 0x000fe20000000a00 */
[----:B------:R-:W1:Y:S01]  /*6f40*/  LDC R13, c[0x0][0x144] ;  /* 0x00005100ff0d7b82 */ /* 0x000e620000000800 */
[----:B------:R-:W-:Y:S01]  /*6f50*/  ISETP.NE.U32.AND P1, PT, RZ, UR4, PT ;  /* 0x00000004ff007c0c */ /* 0x000fe2000bf25070 */
[----:B------:R-:W2:Y:S01]  /*6f60*/  S2R R11, SR_CTAID.Y ;  /* 0x00000000000b7919 */ /* 0x000ea20000002600 */
[----:B------:R-:W-:Y:S01]  /*6f70*/  ULDC UR6, c[0x0][0x150] ;  /* 0x0000540000067ab9 */ /* 0x000fe20000000800 */
[----:B------:R-:W-:Y:S01]  /*6f80*/  ULDC UR7, c[0x0][0x630] ;  /* 0x00018c0000077ab9 */ /* 0x000fe20000000800 */
[----:B------:R-:W-:Y:S01]  /*6f90*/  ISETP.NE.AND.EX P1, PT, RZ, UR5, PT, P1 ;  /* 0x00000005ff007c0c */ /* 0x000fe2000bf25310 */
[----:B------:R-:W-:Y:S01]  /*6fa0*/  IMAD.MOV.U32 R4, RZ, RZ, R16 ;  /* 0x000000ffff047224 */ /* 0x000fe200078e0010 */
[----:B0-----:R-:W-:-:S05]  /*6fb0*/  I2FP.F32.U32 R5, R12 ;  /* 0x0000000c00057245 */ /* 0x001fca0000201000 */
[----:B------:R-:W-:Y:S01]  /*6fc0*/  FMUL R14, R5, UR6 ;  /* 0x00000006050e7c20 */ /* 0x000fe20008400000 */
[----:B------:R-:W-:-:S05]  /*6fd0*/  IMAD.MOV.U32 R5, RZ, RZ, R17 ;  /* 0x000000ffff057224 */ /* 0x000fca00078e0011 */
[----:B--2---:R-:W-:Y:S05]  /*6fe0*/  @!P1 BRA `(.L_x_174) ;  /* 0x0000000000289947 */ /* 0x004fea0003800000 */
[----:B------:R-:W-:Y:S02]  /*6ff0*/  ULDC UR6, c[0x0][0x634] ;  /* 0x00018d0000067ab9 */ /* 0x000fe40000000800 */
[----:B------:R-:W-:-:S05]  /*7000*/  IADD3 R5, P1, R16, UR6, RZ ;  /* 0x0000000610057c10 */ /* 0x000fca000ff3e0ff */
[----:B------:R-:W-:-:S04]  /*7010*/  IMAD.X R15, RZ, RZ, R17, P1 ;  /* 0x000000ffff0f7224 */ /* 0x000fc800008e0611 */
[----:B------:R-:W-:-:S04]  /*7020*/  IMAD.WIDE.U32 R6, R15, UR4, RZ ;  /* 0x000000040f067c25 */ /* 0x000fc8000f8e00ff */
[----:B------:R-:W-:-:S04]  /*7030*/  IMAD.WIDE.U32 R6, P1, R5, UR5, R6 ;  /* 0x0000000505067c25 */ /* 0x000fc8000f820006 */
[----:B------:R-:W-:-:S04]  /*7040*/  IMAD.WIDE.U32 R4, R5, UR4, RZ ;  /* 0x0000000405047c25 */ /* 0x000fc8000f8e00ff */
[----:B------:R-:W-:Y:S01]  /*7050*/  IMAD.MOV.U32 R4, RZ, RZ, R7 ;  /* 0x000000ffff047224 */ /* 0x000fe200078e0007 */
[----:B------:R-:W-:Y:S01]  /*7060*/  IADD3 RZ, P3, R5, R6, RZ ;  /* 0x0000000605ff7210 */ /* 0x000fe20007f7e0ff */
[----:B------:R-:W-:-:S04]  /*7070*/  IMAD.X R5, RZ, RZ, RZ, P1 ;  /* 0x000000ffff057224 */ /* 0x000fc800008e06ff */
[----:B------:R-:W-:-:S08]  /*7080*/  IMAD.WIDE.U32.X R4, R15, UR5, R4, P3 ;  /* 0x000000050f047c25 */ /* 0x000fd000098e0404 */
.L_x_174:
[--C-:B------:R-:W-:Y:S01]  /*7090*/  SHF.R.U64 R19, R4, UR7, R5.reuse ;  /* 0x0000000704137c19 */ /* 0x100fe20008001205 */
[----:B------:R-:W0:Y:S01]  /*70a0*/  F2I.U32.TRUNC.NTZ R14, R14 ;  /* 0x0000000e000e7305 */ /* 0x000e22000020f000 */
[----:B------:R-:W-:Y:S01]  /*70b0*/  SHF.R.U32.HI R4, RZ, UR7, R5 ;  /* 0x00000007ff047c19 */ /* 0x000fe20008011605 */
[----:B------:R-:W-:Y:S01]  /*70c0*/  ULDC.64 UR4, c[0x0][0x620] ;  /* 0x0001880000047ab9 */ /* 0x000fe20000000a00 */
[----:B------:R-:W-:Y:S01]  /*70d0*/  IADD3 R7, P1, RZ, -R19, RZ ;  /* 0x80000013ff077210 */ /* 0x000fe20007f3e0ff */
[----:B------:R-:W-:Y:S01]  /*70e0*/  ULDC.64 UR6, c[0x0][0x640] ;  /* 0x0001900000067ab9 */ /* 0x000fe20000000a00 */
[----:B------:R-:W2:Y:S03]  /*70f0*/  LDC R18, c[0x0][0x148] ;  /* 0x00005200ff127b82 */ /* 0x000ea60000000800 */
[----:B------:R-:W-:Y:S01]  /*7100*/  IMAD.X R4, RZ, RZ, ~R4, P1 ;  /* 0x000000ffff047224 */ /* 0x000fe200008e0e04 */
[----:B------:R-:W-:-:S03]  /*7110*/  ISETP.NE.U32.AND P1, PT, RZ, UR6, PT ;  /* 0x00000006ff007c0c */ /* 0x000fc6000bf25070 */
[----:B------:R-:W-:Y:S01]  /*7120*/  IMAD R6, R4, UR4, RZ ;  /* 0x0000000404067c24 */ /* 0x000fe2000f8e02ff */
[----:B------:R-:W-:Y:S01]  /*7130*/  ISETP.NE.AND.EX P1, PT, RZ, UR7, PT, P1 ;  /* 0x00000007ff007c0c */ /* 0x000fe2000bf25310 */
[----:B------:R-:W-:Y:S01]  /*7140*/  IMAD.WIDE.U32 R4, R7, UR4, R16 ;  /* 0x0000000407047c25 */ /* 0x000fe2000f8e0010 */
[----:B------:R-:W-:-:S03]  /*7150*/  ULDC UR4, c[0x0][0x618] ;  /* 0x0001860000047ab9 */ /* 0x000fc60000000800 */
[----:B------:R-:W-:Y:S01]  /*7160*/  IMAD R7, R7, UR5, R6 ;  /* 0x0000000507077c24 */ /* 0x000fe2000f8e0206 */
[----:B------:R-:W-:Y:S01]  /*7170*/  ULDC UR5, c[0x0][0x154] ;  /* 0x0000550000057ab9 */ /* 0x000fe20000000800 */
[----:B0-----:R-:W-:Y:S02]  /*7180*/  IMAD.MOV R6, RZ, RZ, -R14 ;  /* 0x000000ffff067224 */ /* 0x001fe400078e0a0e */
[----:B------:R-:W-:Y:S02]  /*7190*/  IMAD.IADD R5, R5, 0x1, R7 ;  /* 0x0000000105057824 */ /* 0x000fe400078e0207 */
[----:B-1----:R-:W-:Y:S01]  /*71a0*/  IMAD R12, R13, R6, R12 ;  /* 0x000000060d0c7224 */ /* 0x002fe200078e020c */
[----:B------:R-:W-:Y:S02]  /*71b0*/  I2FP.F32.U32 R6, R11 ;  /* 0x0000000b00067245 */ /* 0x000fe40000201000 */
[--C-:B------:R-:W-:Y:S02]  /*71c0*/  SHF.R.U64 R13, R4, UR4, R5.reuse ;  /* 0x00000004040d7c19 */ /* 0x100fe40008001205 */
[----:B------:R-:W-:Y:S01]  /*71d0*/  SHF.R.U32.HI R4, RZ, UR4, R5 ;  /* 0x00000004ff047c19 */ /* 0x000fe20008011605 */
[----:B------:R-:W-:Y:S01]  /*71e0*/  FMUL R6, R6, UR5 ;  /* 0x0000000506067c20 */ /* 0x000fe20008400000 */
[----:B------:R-:W-:-:S02]  /*71f0*/  ULDC UR4, c[0x0][0x608] ;  /* 0x0001820000047ab9 */ /* 0x000fc40000000800 */
[--C-:B------:R-:W-:Y:S01]  /*7200*/  SHF.R.U64 R15, R13, UR4, R4.reuse ;  /* 0x000000040d0f7c19 */ /* 0x100fe20008001204 */
[----:B------:R0:W1:Y:S01]  /*7210*/  F2I.U32.TRUNC.NTZ R20, R6 ;  /* 0x0000000600147305 */ /* 0x000062000020f000 */
[----:B------:R-:W-:Y:S01]  /*7220*/  SHF.R.U32.HI R4, RZ, UR4, R4 ;  /* 0x00000004ff047c19 */ /* 0x000fe20008011604 */
[----:B------:R-:W-:-:S03]  /*7230*/  ULDC UR4, c[0x0][0x658] ;  /* 0x0001960000047ab9 */ /* 0x000fc60000000800 */
[--C-:B------:R-:W-:Y:S02]  /*7240*/  SHF.R.U64 R14, R15, UR4, R4.reuse ;  /* 0x000000040f0e7c19 */ /* 0x100fe40008001204 */
[----:B------:R-:W-:-:S03]  /*7250*/  SHF.R.U32.HI R21, RZ, UR4, R4 ;  /* 0x00000004ff157c19 */ /* 0x000fc60008011604 */
[----:B------:R-:W-:Y:S02]  /*7260*/  IMAD.MOV.U32 R4, RZ, RZ, R14 ;  /* 0x000000ffff047224 */ /* 0x000fe400078e000e */
[----:B------:R-:W-:Y:S01]  /*7270*/  IMAD.MOV.U32 R5, RZ, RZ, R21 ;  /* 0x000000ffff057224 */ /* 0x000fe200078e0015 */
[----:B0-----:R-:W-:Y:S06]  /*7280*/  @!P1 BRA `(.L_x_175) ;  /* 0x0000000000289947 */ /* 0x001fec0003800000 */
        /* <DEDUP_REMOVED lines=10> */
.L_x_175:
[----:B------:R-:W-:Y:S01]  /*7330*/  ISETP.NE.AND P1, PT, R2, 0x1, PT ;  /* 0x000000010200780c */ /* 0x000fe20003f25270 */
[----:B------:R-:W-:Y:S01]  /*7340*/  ULDC UR4, c[0x0][0x648] ;  /* 0x0001920000047ab9 */ /* 0x000fe20000000800 */
[----:B------:R-:W-:Y:S01]  /*7350*/  LOP3.LUT R15, R15, UR16, RZ, 0xc0, !PT ;  /* 0x000000100f0f7c12 */ /* 0x000fe2000f8ec0ff */
[----:B-1----:R-:W-:Y:S01]  /*7360*/  IMAD.MOV R20, RZ, RZ, -R20 ;  /* 0x000000ffff147224 */ /* 0x002fe200078e0a14 */
[----:B------:R-:W-:Y:S01]  /*7370*/  SHF.R.U64 R4, R4, UR4, R5 ;  /* 0x0000000404047c19 */ /* 0x000fe20008001205 */
[----:B------:R-:W-:Y:S01]  /*7380*/  ULDC UR4, c[0x0][0x638] ;  /* 0x00018e0000047ab9 */ /* 0x000fe20000000800 */
[----:B------:R-:W-:Y:S01]  /*7390*/  LOP3.LUT R13, R13, UR15, RZ, 0xc0, !PT ;  /* 0x0000000f0d0d7c12 */ /* 0x000fe2000f8ec0ff */
[----:B------:R-:W-:Y:S02]  /*73a0*/  ULDC UR5, c[0x0][0x610] ;  /* 0x0001840000057ab9 */ /* 0x000fe40000000800 */
[----:B------:R-:W-:Y:S02]  /*73b0*/  IMAD.MOV R5, RZ, RZ, -R4 ;  /* 0x000000ffff057224 */ /* 0x000fe400078e0a04 */
[----:B------:R-:W-:-:S02]  /*73c0*/  IMAD R15, R4, UR17, R15 ;  /* 0x00000011040f7c24 */ /* 0x000fc4000f8e020f */
[----:B--2---:R-:W-:Y:S02]  /*73d0*/  @P1 IMAD R12, R18, R20, R11 ;  /* 0x00000014120c1224 */ /* 0x004fe400078e020b */
[----:B------:R-:W-:Y:S01]  /*73e0*/  IMAD R14, R5, UR4, R14 ;  /* 0x00000004050e7c24 */ /* 0x000fe2000f8e020e */
[----:B------:R-:W-:Y:S01]  /*73f0*/  ULDC UR4, c[0x0][0x600] ;  /* 0x0001800000047ab9 */ /* 0x000fe20000000800 */
[----:B------:R-:W-:Y:S02]  /*7400*/  IMAD R12, R15, UR5, R12 ;  /* 0x000000050f0c7c24 */ /* 0x000fe4000f8e020c */
[----:B------:R-:W-:Y:S02]  /*7410*/  IMAD R5, R14, UR4, R13 ;  /* 0x000000040e057c24 */ /* 0x000fe4000f8e020d */
[----:B------:R-:W-:-:S03]  /*7420*/  IMAD.MOV.U32 R4, RZ, RZ, 0x1 ;  /* 0x00000001ff047424 */ /* 0x000fc600078e00ff */
[----:B------:R-:W-:Y:S02]  /*7430*/  SEL R18, R5, R12, !P1 ;  /* 0x0000000c05127207 */ /* 0x000fe40004800000 */
[----:B------:R-:W-:-:S07]  /*7440*/  SEL R22, R12, R5, !P1 ;  /* 0x000000050c167207 */ /* 0x000fce0004800000 */
.L_x_173:
[----:B------:R-:W-:Y:S05]  /*7450*/  BSYNC B1 ;  /* 0x0000000000017941 */ /* 0x000fea0003800000 */
.L_x_172:
[----:B------:R-:W-:-:S13]  /*7460*/  LOP3.LUT P1, RZ, R4, 0xff, RZ, 0xc0, !PT ;  /* 0x000000ff04ff7812 */ /* 0x000fda000782c0ff */
[----:B------:R-:W-:Y:S05]  /*7470*/  @P1 BRA `(.L_x_176) ;  /* 0xfffffff400401947 */ /* 0x000fea000383ffff */
[----:B------:R-:W-:Y:S05]  /*7480*/  BSYNC B0 ;  /* 0x0000000000007941 */ /* 0x000fea0003800000 */
.L_x_164:
[----:B------:R-:W-:-:S03]  /*7490*/  UMOV UR4, 0xffffffff ;  /* 0xffffffff00047882 */ /* 0x000fc60000000000 */
[----:B------:R-:W-:Y:S05]  /*74a0*/  BRA.DIV UR4, `(.L_x_177) ;  /* 0x0000000604fc7947 */ /* 0x000fea000b800000 */
[----:B------:R-:W-:-:S13]  /*74b0*/  ELECT P6, URZ, PT ;  /* 0x00000000003f782f */ /* 0x000fda00038c0000 */
.L_x_198:
[----:B------:R-:W-:Y:S04]  /*74c0*/  BSSY B0, `(.L_x_178) ;  /* 0x0000058000007945 */ /* 0x000fe80003800000 */
[----:B------:R-:W-:Y:S05]  /*74d0*/  @!P6 BRA `(.L_x_179) ;  /* 0x000000040058e947 */ /* 0x000fea0003800000 */
[----:B------:R-:W-:-:S04]  /*74e0*/  LOP3.LUT R23, R23, 0x2, RZ, 0xfc, !PT ;  /* 0x0000000217177812 */ /* 0x000fc800078efcff */
[----:B------:R-:W-:-:S13]  /*74f0*/  ISETP.NE.AND P0, PT, R23, 0x3, PT ;  /* 0x000000031700780c */ /* 0x000fda0003f05270 */
[----:B------:R-:W-:Y:S05]  /*7500*/  @!P0 BRA `(.L_x_180) ;  /* 0x0000000000048947 */ /* 0x000fea0003800000 */
[----:B------:R-:W-:Y:S01]  /*7510*/  BPT.TRAP 0x1 ;  /* 0x000000040000795c */ /* 0x000fe20000300000 */
.L_x_180:
[----:B------:R-:W0:Y:S01]  /*7520*/  S2R R5, SR_CgaCtaId ;  /* 0x0000000000057919 */ /* 0x000e220000008800 */
[----:B------:R-:W-:Y:S02]  /*7530*/  MOV R0, 0x400 ;  /* 0x0000040000007802 */ /* 0x000fe40000000f00 */
[----:B------:R-:W-:Y:S02]  /*7540*/  SHF.L.U32 R2, R3, 0x1f, RZ ;  /* 0x0000001f03027819 */ /* 0x000fe400000006ff */
[----:B0-----:R-:W-:-:S05]  /*7550*/  LEA R5, R5, R0, 0x18 ;  /* 0x0000000005057211 */ /* 0x001fca00078ec0ff */
[----:B------:R-:W-:-:S04]  /*7560*/  VIADD R5, R5, 0x48 ;  /* 0x0000004805057836 */ /* 0x000fc80000000000 */
[C---:B------:R-:W-:Y:S02]  /*7570*/  IMAD R7, R8.reuse, 0x8, R5 ;  /* 0x0000000808077824 */ /* 0x040fe400078e0205 */
[----:B------:R-:W-:Y:S02]  /*7580*/  VIADD R8, R8, 0x1 ;  /* 0x0000000108087836 */ /* 0x000fe40000000000 */
[----:B------:R-:W0:Y:S03]  /*7590*/  SYNCS.PHASECHK.TRANS64.TRYWAIT P0, [R7+URZ], R2 ;  /* 0x00000002070075a7 */ /* 0x000e26000800017f */
[----:B------:R-:W-:-:S04]  /*75a0*/  ISETP.NE.AND P1, PT, R8, 0x9, PT ;  /* 0x000000090800780c */ /* 0x000fc80003f25270 */
[----:B------:R-:W-:Y:S02]  /*75b0*/  SEL R0, RZ, 0x1, P1 ;  /* 0x00000001ff007807 */ /* 0x000fe40000800000 */
[----:B------:R-:W-:Y:S02]  /*75c0*/  SEL R8, R8, RZ, P1 ;  /* 0x000000ff08087207 */ /* 0x000fe40000800000 */
[----:B------:R-:W-:-:S03]  /*75d0*/  LOP3.LUT R9, R3, R0, RZ, 0x3c, !PT ;  /* 0x0000000003097212 */ /* 0x000fc600078e3cff */
[----:B------:R-:W-:Y:S01]  /*75e0*/  IMAD R6, R8, 0x8, R5 ;  /* 0x0000000808067824 */ /* 0x000fe200078e0205 */
[----:B------:R-:W-:Y:S01]  /*75f0*/  SHF.L.U32 R3, R9, 0x1f, RZ ;  /* 0x0000001f09037819 */ /* 0x000fe200000006ff */
[----:B0-----:R-:W-:Y:S06]  /*7600*/  @!P0 BRA `(.L_x_181) ;  /* 0x0000000400c48947 */ /* 0x001fec0003800000 */
.L_x_199:
[----:B------:R-:W1:Y:S01]  /*7610*/  SYNCS.PHASECHK.TRANS64.TRYWAIT P0, [R6+URZ], R3 ;  /* 0x00000003060075a7 */ /* 0x000e62000800017f */
[----:B------:R-:W-:-:S05]  /*7620*/  VIADD R0, R8, 0x1 ;  /* 0x0000000108007836 */ /* 0x000fca0000000000 */
[----:B------:R-:W-:-:S04]  /*7630*/  ISETP.NE.AND P1, PT, R0, 0x9, PT ;  /* 0x000000090000780c */ /* 0x000fc80003f25270 */
[----:B0-----:R-:W-:Y:S02]  /*7640*/  SEL R2, RZ, 0x1, P1 ;  /* 0x00000001ff027807 */ /* 0x001fe40000800000 */
[----:B------:R-:W-:Y:S02]  /*7650*/  SEL R0, R0, RZ, P1 ;  /* 0x000000ff00007207 */ /* 0x000fe40000800000 */
[----:B------:R-:W-:-:S03]  /*7660*/  LOP3.LUT R9, R9, R2, RZ, 0x3c, !PT ;  /* 0x0000000209097212 */ /* 0x000fc600078e3cff */
[----:B------:R-:W-:Y:S01]  /*7670*/  IMAD R7, R0, 0x8, R5 ;  /* 0x0000000800077824 */ /* 0x000fe200078e0205 */
[----:B------:R-:W-:Y:S01]  /*7680*/  SHF.L.U32 R4, R9, 0x1f, RZ ;  /* 0x0000001f09047819 */ /* 0x000fe200000006ff */
[----:B-1----:R-:W-:Y:S06]  /*7690*/  @!P0 BRA `(.L_x_182) ;  /* 0x0000000400b48947 */ /* 0x002fec0003800000 */
.L_x_200:
[----:B------:R-:W1:Y:S01]  /*76a0*/  SYNCS.PHASECHK.TRANS64.TRYWAIT P0, [R7+URZ], R4 ;  /* 0x00000004070075a7 */ /* 0x000e62000800017f */
[----:B------:R-:W-:-:S05]  /*76b0*/  VIADD R0, R0, 0x1 ;  /* 0x0000000100007836 */ /* 0x000fca0000000000 */
[----:B------:R-:W-:-:S04]  /*76c0*/  ISETP.NE.AND P1, PT, R0, 0x9, PT ;  /* 0x000000090000780c */ /* 0x000fc80003f25270 */
[----:B------:R-:W-:Y:S02]  /*76d0*/  SEL R2, RZ, 0x1, P1 ;  /* 0x00000001ff027807 */ /* 0x000fe40000800000 */
[----:B------:R-:W-:Y:S02]  /*76e0*/  SEL R0, R0, RZ, P1 ;  /* 0x000000ff00007207 */ /* 0x000fe40000800000 */
[----:B------:R-:W-:-:S03]  /*76f0*/  LOP3.LUT R9, R9, R2, RZ, 0x3c, !PT ;  /* 0x0000000209097212 */ /* 0x000fc600078e3cff */
[----:B0-----:R-:W-:Y:S01]  /*7700*/  IMAD R6, R0, 0x8, R5 ;  /* 0x0000000800067824 */ /* 0x001fe200078e0205 */
[----:B------:R-:W-:Y:S01]  /*7710*/  SHF.L.U32 R3, R9, 0x1f, RZ ;  /* 0x0000001f09037819 */ /* 0x000fe200000006ff */
[----:B-1----:R-:W-:Y:S06]  /*7720*/  @!P0 BRA `(.L_x_183) ;  /* 0x0000000400a48947 */ /* 0x002fec0003800000 */
.L_x_201:
        /* <DEDUP_REMOVED lines=9> */
.L_x_202:
        /* <DEDUP_REMOVED lines=9> */
.L_x_203:
        /* <DEDUP_REMOVED lines=9> */
.L_x_204:
        /* <DEDUP_REMOVED lines=9> */
.L_x_205:
[----:B------:R-:W1:Y:S01]  /*7970*/  SYNCS.PHASECHK.TRANS64.TRYWAIT P0, [R6+URZ], R3 ;  /* 0x00000003060075a7 */ /* 0x000e62000800017f */
[----:B------:R-:W-:-:S05]  /*7980*/  VIADD R0, R0, 0x1 ;  /* 0x0000000100007836 */ /* 0x000fca0000000000 */
[----:B------:R-:W-:-:S04]  /*7990*/  ISETP.NE.AND P1, PT, R0, 0x9, PT ;  /* 0x000000090000780c */ /* 0x000fc80003f25270 */
[----:B------:R-:W-:Y:S02]  /*79a0*/  SEL R2, RZ, 0x1, P1 ;  /* 0x00000001ff027807 */ /* 0x000fe40000800000 */
[----:B------:R-:W-:Y:S02]  /*79b0*/  SEL R0, R0, RZ, P1 ;  /* 0x000000ff00007207 */ /* 0x000fe40000800000 */
[----:B------:R-:W-:Y:S01]  /*79c0*/  LOP3.LUT R2, R9, R2, RZ, 0x3c, !PT ;  /* 0x0000000209027212 */ /* 0x000fe200078e3cff */
[----:B-1----:R-:W-:Y:S06]  /*79d0*/  @!P0 BRA `(.L_x_188) ;  /* 0x00000004005c8947 */ /* 0x002fec0003800000 */
.L_x_206:
[----:B------:R-:W-:Y:S01]  /*79e0*/  IMAD R5, R0, 0x8, R5 ;  /* 0x0000000800057824 */ /* 0x000fe200078e0205 */
[----:B------:R-:W-:-:S07]  /*79f0*/  SHF.L.U32 R0, R2, 0x1f, RZ ;  /* 0x0000001f02007819 */ /* 0x000fce00000006ff */
.L_x_189:
[----:B--2---:R2:W3:Y:S02]  /*7a00*/  SYNCS.PHASECHK.TRANS64.TRYWAIT P0, [R5+URZ], R0 ;  /* 0x00000000050075a7 */ /* 0x0044e4000800017f */
[----:B---3--:R-:W-:Y:S05]  /*7a10*/  @!P0 NANOSLEEP.SYNCS 0x989680 ;  /* 0x009896800000895d */ /* 0x008fea0003900000 */
[----:B------:R-:W3:Y:S02]  /*7a20*/  @!P0 SYNCS.PHASECHK.TRANS64 P0, [R5+URZ], R0 ;  /* 0x00000000050085a7 */ /* 0x000ee4000800007f */
[----:B---3--:R-:W-:Y:S05]  /*7a30*/  @!P0 BRA `(.L_x_189) ;  /* 0xfffffffc00f08947 */ /* 0x008fea000383ffff */
.L_x_179:
[----:B------:R-:W-:Y:S05]  /*7a40*/  BSYNC B0 ;  /* 0x0000000000007941 */ /* 0x000fea0003800000 */
.L_x_178:
[----:B------:R-:W-:Y:S05]  /*7a50*/  EXIT ;  /* 0x000000000000794d */ /* 0x000fea0003800000 */
.L_x_16:
[----:B0-----:R-:W-:-:S04]  /*7a60*/  IMAD.U32 R3, RZ, RZ, UR43 ;  /* 0x0000002bff037e24 */ /* 0x001fc8000f8e00ff */
[----:B------:R0:W1:Y:S03]  /*7a70*/  SYNCS.PHASECHK.TRANS64.TRYWAIT P0, [R3+URZ+-0x8], R0 ;  /* 0xfffff800030075a7 */ /* 0x000066000800017f */
[----:B-1----:R-:W-:Y:S05]  /*7a80*/  @!P0 NANOSLEEP.SYNCS 0x989680 ;  /* 0x009896800000895d */ /* 0x002fea0003900000 */
[----:B------:R-:W1:Y:S02]  /*7a90*/  @!P0 SYNCS.PHASECHK.TRANS64 P0, [R3+URZ+-0x8], R0 ;  /* 0xfffff800030085a7 */ /* 0x000e64000800007f */
[----:B-1----:R-:W-:Y:S05]  /*7aa0*/  @!P0 BRA `(.L_x_16) ;  /* 0xfffffffc00ec8947 */ /* 0x002fea000383ffff */
[----:B------:R-:W-:Y:S05]  /*7ab0*/  BRA `(.L_x_190) ;  /* 0xffffff9800d87947 */ /* 0x000fea000383ffff */
.L_x_21:
[----:B-1----:R1:W2:Y:S02]  /*7ac0*/  SYNCS.PHASECHK.TRANS64.TRYWAIT P1, [R3+URZ], R0 ;  /* 0x00000000030075a7 */ /* 0x0022a4000802017f */
[----:B--2---:R-:W-:Y:S05]  /*7ad0*/  @!P1 NANOSLEEP.SYNCS 0x989680 ;  /* 0x009896800000995d */ /* 0x004fea0003900000 */
[----:B------:R-:W2:Y:S02]  /*7ae0*/  @!P1 SYNCS.PHASECHK.TRANS64 P1, [R3+URZ], R0 ;  /* 0x00000000030095a7 */ /* 0x000ea4000802007f */
[----:B--2---:R-:W-:Y:S05]  /*7af0*/  @!P1 BRA `(.L_x_21) ;  /* 0xfffffffc00f09947 */ /* 0x004fea000383ffff */
[----:B------:R-:W-:Y:S05]  /*7b00*/  BRA `(.L_x_20) ;  /* 0xffffff9c004c7947 */ /* 0x000fea000383ffff */
.L_x_26:
[----:B-1----:R-:W-:-:S04]  /*7b10*/  IMAD.U32 R4, RZ, RZ, UR4 ;  /* 0x00000004ff047e24 */ /* 0x002fc8000f8e00ff */
[----:B------:R1:W2:Y:S03]  /*7b20*/  SYNCS.PHASECHK.TRANS64.TRYWAIT P1, [R4+URZ], R3 ;  /* 0x00000003040075a7 */ /* 0x0002a6000802017f */
[----:B--2---:R-:W-:Y:S05]  /*7b30*/  @!P1 NANOSLEEP.SYNCS 0x989680 ;  /* 0x009896800000995d */ /* 0x004fea0003900000 */
[----:B------:R-:W2:Y:S02]  /*7b40*/  @!P1 SYNCS.PHASECHK.TRANS64 P1, [R4+URZ], R3 ;  /* 0x00000003040095a7 */ /* 0x000ea4000802007f */
[----:B--2---:R-:W-:Y:S05]  /*7b50*/  @!P1 BRA `(.L_x_26) ;  /* 0xfffffffc00ec9947 */ /* 0x004fea000383ffff */
[----:B------:R-:W-:Y:S05]  /*7b60*/  BRA `(.L_x_25) ;  /* 0xffffffa0001c7947 */ /* 0x000fea000383ffff */
.L_x_32:
[----:B0-----:R-:W-:-:S04]  /*7b70*/  IMAD.U32 R3, RZ, RZ, UR43 ;  /* 0x0000002bff037e24 */ /* 0x001fc8000f8e00ff */
[----:B------:R0:W1:Y:S03]  /*7b80*/  SYNCS.PHASECHK.TRANS64.TRYWAIT P0, [R3+URZ+0x8], R0 ;  /* 0x00000800030075a7 */ /* 0x000066000800017f */
[----:B-1----:R-:W-:Y:S05]  /*7b90*/  @!P0 NANOSLEEP.SYNCS 0x989680 ;  /* 0x009896800000895d */ /* 0x002fea0003900000 */
[----:B------:R-:W1:Y:S02]  /*7ba0*/  @!P0 SYNCS.PHASECHK.TRANS64 P0, [R3+URZ+0x8], R0 ;  /* 0x00000800030085a7 */ /* 0x000e64000800007f */
[----:B-1----:R-:W-:Y:S05]  /*7bb0*/  @!P0 BRA `(.L_x_32) ;  /* 0xfffffffc00ec8947 */ /* 0x002fea000383ffff */
[----:B------:R-:W-:Y:S05]  /*7bc0*/  BRA `(.L_x_191) ;  /* 0xffffffa400487947 */ /* 0x000fea000383ffff */
.L_x_165:
[----:B------:R-:W-:Y:S01]  /*7bd0*/  BSSY B1, `(.L_x_192) ;  /* 0x0000006000017945 */ /* 0x000fe20003800000 */
[----:B------:R-:W-:-:S07]  /*7be0*/  IMAD.MOV.U32 R15, RZ, RZ, -0x1 ;  /* 0xffffffffff0f7424 */ /* 0x000fce00078e00ff */
[----:B-----5:R-:W-:Y:S05]  /*7bf0*/  WARPSYNC.COLLECTIVE R15, `(.L_x_193) ;  /* 0x000000000f0c7348 */ /* 0x020fea0003c00000 */
[----:B------:R-:W-:Y:S02]  /*7c00*/  ELECT P6, UR62, PT ;  /* 0x00000000003e782f */ /* 0x000fe400038c0000 */
[----:B------:R-:W-:Y:S01]  /*7c10*/  MOV R14, UR62 ;  /* 0x0000003e000e7c02 */ /* 0x000fe20008000f00 */
[----:B-----5:R-:W-:Y:S10]  /*7c20*/  ENDCOLLECTIVE ;  /* 0x000000000000791b */ /* 0x020ff40003800000 */
.L_x_193:
[----:B------:R-:W-:Y:S05]  /*7c30*/  BSYNC B1 ;  /* 0x0000000000017941 */ /* 0x000fea0003800000 */
.L_x_192:
[----:B------:R-:W-:Y:S05]  /*7c40*/  BRA `(.L_x_194) ;  /* 0xffffffec00587947 */ /* 0x000fea000383ffff */
.L_x_168:
[----:B-1----:R1:W2:Y:S02]  /*7c50*/  SYNCS.PHASECHK.TRANS64.TRYWAIT P1, [R11+URZ+0x48], R6 ;  /* 0x000048060b0075a7 */ /* 0x0022a4000802017f */
[----:B--2---:R-:W-:Y:S05]  /*7c60*/  @!P1 NANOSLEEP.SYNCS 0x989680 ;  /* 0x009896800000995d */ /* 0x004fea0003900000 */
[----:B------:R-:W2:Y:S02]  /*7c70*/  @!P1 SYNCS.PHASECHK.TRANS64 P1, [R11+URZ+0x48], R6 ;  /* 0x000048060b0095a7 */ /* 0x000ea4000802007f */
[----:B--2---:R-:W-:Y:S05]  /*7c80*/  @!P1 BRA `(.L_x_168) ;  /* 0xfffffffc00f09947 */ /* 0x004fea000383ffff */
[----:B------:R-:W-:Y:S05]  /*7c90*/  BRA `(.L_x_195) ;  /* 0xffffffec008c7947 */ /* 0x000fea000383ffff */
.L_x_177:
[----:B------:R-:W-:Y:S01]  /*7ca0*/  BSSY B0, `(.L_x_196) ;  /* 0x0000006000007945 */ /* 0x000fe20003800000 */
[----:B------:R-:W-:-:S07]  /*7cb0*/  IMAD.MOV.U32 R15, RZ, RZ, -0x1 ;  /* 0xffffffffff0f7424 */ /* 0x000fce00078e00ff */
[----:B-----5:R-:W-:Y:S05]  /*7cc0*/  WARPSYNC.COLLECTIVE R15, `(.L_x_197) ;  /* 0x000000000f0c7348 */ /* 0x020fea0003c00000 */
[----:B------:R-:W-:Y:S02]  /*7cd0*/  ELECT P6, UR62, PT ;  /* 0x00000000003e782f */ /* 0x000fe400038c0000 */
[----:B------:R-:W-:Y:S01]  /*7ce0*/  MOV R14, UR62 ;  /* 0x0000003e000e7c02 */ /* 0x000fe20008000f00 */
[----:B-----5:R-:W-:Y:S10]  /*7cf0*/  ENDCOLLECTIVE ;  /* 0x000000000000791b */ /* 0x020ff40003800000 */
.L_x_197:
[----:B------:R-:W-:Y:S05]  /*7d00*/  BSYNC B0 ;  /* 0x0000000000007941 */ /* 0x000fea0003800000 */
.L_x_196:
[----:B------:R-:W-:Y:S05]  /*7d10*/  BRA `(.L_x_198) ;  /* 0xfffffff400e87947 */ /* 0x000fea000383ffff */
.L_x_181:
[----:B0-----:R0:W1:Y:S02]  /*7d20*/  SYNCS.PHASECHK.TRANS64.TRYWAIT P0, [R7+URZ], R2 ;  /* 0x00000002070075a7 */ /* 0x001064000800017f */
[----:B-1----:R-:W-:Y:S05]  /*7d30*/  @!P0 NANOSLEEP.SYNCS 0x989680 ;  /* 0x009896800000895d */ /* 0x002fea0003900000 */
[----:B------:R-:W1:Y:S02]  /*7d40*/  @!P0 SYNCS.PHASECHK.TRANS64 P0, [R7+URZ], R2 ;  /* 0x00000002070085a7 */ /* 0x000e64000800007f */
[----:B-1----:R-:W-:Y:S05]  /*7d50*/  @!P0 BRA `(.L_x_181) ;  /* 0xfffffffc00f08947 */ /* 0x002fea000383ffff */
[----:B------:R-:W-:Y:S05]  /*7d60*/  BRA `(.L_x_199) ;  /* 0xfffffff800287947 */ /* 0x000fea000383ffff */
.L_x_182:
[----:B0-----:R0:W1:Y:S02]  /*7d70*/  SYNCS.PHASECHK.TRANS64.TRYWAIT P0, [R6+URZ], R3 ;  /* 0x00000003060075a7 */ /* 0x001064000800017f */
[----:B-1----:R-:W-:Y:S05]  /*7d80*/  @!P0 NANOSLEEP.SYNCS 0x989680 ;  /* 0x009896800000895d */ /* 0x002fea0003900000 */
[----:B------:R-:W1:Y:S02]  /*7d90*/  @!P0 SYNCS.PHASECHK.TRANS64 P0, [R6+URZ], R3 ;  /* 0x00000003060085a7 */ /* 0x000e64000800007f */
[----:B-1----:R-:W-:Y:S05]  /*7da0*/  @!P0 BRA `(.L_x_182) ;  /* 0xfffffffc00f08947 */ /* 0x002fea000383ffff */
[----:B------:R-:W-:Y:S05]  /*7db0*/  BRA `(.L_x_200) ;  /* 0xfffffff800387947 */ /* 0x000fea000383ffff */
.L_x_183:
[----:B0-----:R0:W1:Y:S02]  /*7dc0*/  SYNCS.PHASECHK.TRANS64.TRYWAIT P0, [R7+URZ], R4 ;  /* 0x00000004070075a7 */ /* 0x001064000800017f */
[----:B-1----:R-:W-:Y:S05]  /*7dd0*/  @!P0 NANOSLEEP.SYNCS 0x989680 ;  /* 0x009896800000895d */ /* 0x002fea0003900000 */
[----:B------:R-:W1:Y:S02]  /*7de0*/  @!P0 SYNCS.PHASECHK.TRANS64 P0, [R7+URZ], R4 ;  /* 0x00000004070085a7 */ /* 0x000e64000800007f */
[----:B-1----:R-:W-:Y:S05]  /*7df0*/  @!P0 BRA `(.L_x_183) ;  /* 0xfffffffc00f08947 */ /* 0x002fea000383ffff */
[----:B------:R-:W-:Y:S05]  /*7e00*/  BRA `(.L_x_201) ;  /* 0xfffffff800487947 */ /* 0x000fea000383ffff */
.L_x_184:
[----:B0-----:R0:W1:Y:S02]  /*7e10*/  SYNCS.PHASECHK.TRANS64.TRYWAIT P0, [R6+URZ], R3 ;  /* 0x00000003060075a7 */ /* 0x001064000800017f */
[----:B-1----:R-:W-:Y:S05]  /*7e20*/  @!P0 NANOSLEEP.SYNCS 0x989680 ;  /* 0x009896800000895d */ /* 0x002fea0003900000 */
[----:B------:R-:W1:Y:S02]  /*7e30*/  @!P0 SYNCS.PHASECHK.TRANS64 P0, [R6+URZ], R3 ;  /* 0x00000003060085a7 */ /* 0x000e64000800007f */
[----:B-1----:R-:W-:Y:S05]  /*7e40*/  @!P0 BRA `(.L_x_184) ;  /* 0xfffffffc00f08947 */ /* 0x002fea000383ffff */
[----:B------:R-:W-:Y:S05]  /*7e50*/  BRA `(.L_x_202) ;  /* 0xfffffff800587947 */ /* 0x000fea000383ffff */
.L_x_185:
[----:B0-----:R0:W1:Y:S02]  /*7e60*/  SYNCS.PHASECHK.TRANS64.TRYWAIT P0, [R7+URZ], R4 ;  /* 0x00000004070075a7 */ /* 0x001064000800017f */
[----:B-1----:R-:W-:Y:S05]  /*7e70*/  @!P0 NANOSLEEP.SYNCS 0x989680 ;  /* 0x009896800000895d */ /* 0x002fea0003900000 */
[----:B------:R-:W1:Y:S02]  /*7e80*/  @!P0 SYNCS.PHASECHK.TRANS64 P0, [R7+URZ], R4 ;  /* 0x00000004070085a7 */ /* 0x000e64000800007f */
[----:B-1----:R-:W-:Y:S05]  /*7e90*/  @!P0 BRA `(.L_x_185) ;  /* 0xfffffffc00f08947 */ /* 0x002fea000383ffff */
[----:B------:R-:W-:Y:S05]  /*7ea0*/  BRA `(.L_x_203) ;  /* 0xfffffff800687947 */ /* 0x000fea000383ffff */
.L_x_186:
[----:B0-----:R0:W1:Y:S02]  /*7eb0*/  SYNCS.PHASECHK.TRANS64.TRYWAIT P0, [R6+URZ], R3 ;  /* 0x00000003060075a7 */ /* 0x001064000800017f */
[----:B-1----:R-:W-:Y:S05]  /*7ec0*/  @!P0 NANOSLEEP.SYNCS 0x989680 ;  /* 0x009896800000895d */ /* 0x002fea0003900000 */
[----:B------:R-:W1:Y:S02]  /*7ed0*/  @!P0 SYNCS.PHASECHK.TRANS64 P0, [R6+URZ], R3 ;  /* 0x00000003060085a7 */ /* 0x000e64000800007f */
[----:B-1----:R-:W-:Y:S05]  /*7ee0*/  @!P0 BRA `(.L_x_186) ;  /* 0xfffffffc00f08947 */ /* 0x002fea000383ffff */
[----:B------:R-:W-:Y:S05]  /*7ef0*/  BRA `(.L_x_204) ;  /* 0xfffffff800787947 */ /* 0x000fea000383ffff */
.L_x_187:
[----:B0-----:R0:W1:Y:S02]  /*7f00*/  SYNCS.PHASECHK.TRANS64.TRYWAIT P0, [R7+URZ], R4 ;  /* 0x00000004070075a7 */ /* 0x001064000800017f */
[----:B-1----:R-:W-:Y:S05]  /*7f10*/  @!P0 NANOSLEEP.SYNCS 0x989680 ;  /* 0x009896800000895d */ /* 0x002fea0003900000 */
[----:B------:R-:W1:Y:S02]  /*7f20*/  @!P0 SYNCS.PHASECHK.TRANS64 P0, [R7+URZ], R4 ;  /* 0x00000004070085a7 */ /* 0x000e64000800007f */
[----:B-1----:R-:W-:Y:S05]  /*7f30*/  @!P0 BRA `(.L_x_187) ;  /* 0xfffffffc00f08947 */ /* 0x002fea000383ffff */
[----:B------:R-:W-:Y:S05]  /*7f40*/  BRA `(.L_x_205) ;  /* 0xfffffff800887947 */ /* 0x000fea000383ffff */
.L_x_188:
[----:B-1----:R1:W2:Y:S02]  /*7f50*/  SYNCS.PHASECHK.TRANS64.TRYWAIT P0, [R6+URZ], R3 ;  /* 0x00000003060075a7 */ /* 0x0022a4000800017f */
[----:B--2---:R-:W-:Y:S05]  /*7f60*/  @!P0 NANOSLEEP.SYNCS 0x989680 ;  /* 0x009896800000895d */ /* 0x004fea0003900000 */
[----:B------:R-:W2:Y:S02]  /*7f70*/  @!P0 SYNCS.PHASECHK.TRANS64 P0, [R6+URZ], R3 ;  /* 0x00000003060085a7 */ /* 0x000ea4000800007f */
[----:B--2---:R-:W-:Y:S05]  /*7f80*/  @!P0 BRA `(.L_x_188) ;  /* 0xfffffffc00f08947 */ /* 0x004fea000383ffff */
[----:B------:R-:W-:Y:S05]  /*7f90*/  BRA `(.L_x_206) ;  /* 0xfffffff800907947 */ /* 0x000fea000383ffff */
.L_x_207:
[----:B------:R-:W-:-:S00]  /*7fa0*/  BRA `(.L_x_207) ;  /* 0xfffffffc00fc7947 */ /* 0x000fc0000383ffff */
[----:B------:R-:W-:-:S00]  /*7fb0*/  NOP ;  /* 0x0000000000007918 */ /* 0x000fc00000000000 */
        /* <DEDUP_REMOVED lines=12> */
.L_x_208:


//--------------------- .nv.global.init           --------------------------
	.section	.nv.global.init,"aw",@progbits
.nv.global.init:
	.type		$str$22,@object
	.size		$str$22,($str$23 - $str$22)
$str$22:
        /*0000*/ 	.byte	0x6b, 0x5f, 0x74, 0x69, 0x6c, 0x65, 0x5f, 0x63, 0x6f, 0x75, 0x6e, 0x74, 0x20, 0x3e, 0x3d, 0x20
        /*0010*/ 	.byte	0x31, 0x00
	.type		$str$23,@object
	.size		$str$23,(__unnamed_1 - $str$23)
$str$23:
        /*0012*/ 	.byte	0x2f, 0x74, 0x6d, 0x70, 0x2f, 0x63, 0x75, 0x74, 0x6c, 0x61, 0x73, 0x73, 0x5f, 0x73, 0x77, 0x65
        /*0022*/ 	.byte	0x65, 0x70, 0x5f, 0x73, 0x72, 0x63, 0x2f, 0x69, 0x6e, 0x63, 0x6c, 0x75, 0x64, 0x65, 0x2f, 0x63
        /*0032*/ 	.byte	0x75, 0x74, 0x6c, 0x61, 0x73, 0x73, 0x2f, 0x67, 0x65, 0x6d, 0x6d, 0x2f, 0x63, 0x6f, 0x6c, 0x6c
        /*0042*/ 	.byte	0x65, 0x63, 0x74, 0x69, 0x76, 0x65, 0x2f, 0x73, 0x6d, 0x39, 0x30, 0x5f, 0x6d, 0x6d, 0x61, 0x5f
        /*0052*/ 	.byte	0x74, 0x6d, 0x61, 0x5f, 0x67, 0x6d, 0x6d, 0x61, 0x5f, 0x73, 0x73, 0x5f, 0x77, 0x61, 0x72, 0x70
        /*0062*/ 	.byte	0x73, 0x70, 0x65, 0x63, 0x69, 0x61, 0x6c, 0x69, 0x7a, 0x65, 0x64, 0x2e, 0x68, 0x70, 0x70, 0x00
	.type		__unnamed_1,@object
	.size		__unnamed_1,(.L_0 - __unnamed_1)
__unnamed_1:
        /*0072*/ 	.byte	0x76, 0x6f, 0x69, 0x64, 0x20, 0x63, 0x75, 0x74, 0x6c, 0x61, 0x73, 0x73, 0x3a, 0x3a, 0x67, 0x65
        /* <DEDUP_REMOVED lines=176> */
        /*0b82*/ 	.byte	0x3a, 0x69, 0x64, 0x65, 0x6e, 0x74, 0x69, 0x74, 0x79, 0x5d, 0x00
.L_0:


//--------------------- .nv.shared._ZN7cutlass13device_kernelINS_4gemm6kernel13GemmUniversalIN4cute5tupleIJiiiiEEENS1_10collective13CollectiveMmaINS1_34MainloopSm90TmaGmmaWarpSpecializedILi9ENS5_IJNS4_1CILi1EEESB_SB_EEENS1_32KernelTmaWarpSpecializedPingpongEEENS5_IJNSA_ILi64EEENSA_ILi128EEENSA_ILi32EEEEEENS_10tfloat32_tENS5_IJlSB_lEEESJ_SK_NS4_8TiledMMAINS4_8MMA_AtomIJNS4_4SM904GMMA30MMA_64x128x8_F32TF32TF32_SS_TNILNSO_7ScaleInE1ELSQ_1EEEEEENS4_6LayoutISC_NS5_IJNSA_ILi0EEESU_SU_EEEEENS5_IJNS4_10UnderscoreESX_SX_EEEEENS4_13SM90_TMA_LOADENS4_14ComposedLayoutINS4_7SwizzleILi3ELi4ELi3EEENS4_18smem_ptr_flag_bitsILi32EEENST_INS5_IJNSA_ILi8EEESH_EEENS5_IJSH_SB_EEEEEEEvNS4_8identityES10_S1A_vS1B_EENS_8epilogue10collective6detail29Sm90TmaWarpSpecializedAdapterINS1E_15DefaultEpilogueISJ_SK_SK_NS1D_6thread17LinearCombinationISJ_Li1EffLNS1I_9ScaleType4KindE0ELNS_15FloatRoundStyleE2ESJ_EENS1_15EpilogueDefaultEEEEEvvEEEEvNT_6ParamsE --------------------------
	.section	.nv.shared._ZN7cutlass13device_kernelINS_4gemm6kernel13GemmUniversalIN4cute5tupleIJiiiiEEENS1_10collective13CollectiveMmaINS1_34MainloopSm90TmaGmmaWarpSpecializedILi9ENS5_IJNS4_1CILi1EEESB_SB_EEENS1_32KernelTmaWarpSpecializedPingpongEEENS5_IJNSA_ILi64EEENSA_ILi128EEENSA_ILi32EEEEEENS_10tfloat32_tENS5_IJlSB_lEEESJ_SK_NS4_8TiledMMAINS4_8MMA_AtomIJNS4_4SM904GMMA30MMA_64x128x8_F32TF32TF32_SS_TNILNSO_7ScaleInE1ELSQ_1EEEEEENS4_6LayoutISC_NS5_IJNSA_ILi0EEESU_SU_EEEEENS5_IJNS4_10UnderscoreESX_SX_EEEEENS4_13SM90_TMA_LOADENS4_14ComposedLayoutINS4_7SwizzleILi3ELi4ELi3EEENS4_18smem_ptr_flag_bitsILi32EEENST_INS5_IJNSA_ILi8EEESH_EEENS5_IJSH_SB_EEEEEEEvNS4_8identityES10_S1A_vS1B_EENS_8epilogue10collective6detail29Sm90TmaWarpSpecializedAdapterINS1E_15DefaultEpilogueISJ_SK_SK_NS1D_6thread17LinearCombinationISJ_Li1EffLNS1I_9ScaleType4KindE0ELNS_15FloatRoundStyleE2ESJ_EENS1_15EpilogueDefaultEEEEEvvEEEEvNT_6ParamsE,"aw",@nobits
	.sectionflags	@""
	.align	16
	.zero		1024


//--------------------- .nv.shared.reserved.0     --------------------------
	.section	.nv.shared.reserved.0,"aw",@nobits
	.weak		__nv_reservedSMEM_offset_0_alias
	.size		__nv_reservedSMEM_offset_0_alias, 0, 0
	.other		__nv_reservedSMEM_offset_0_alias,@"STO_CUDA_RESERVED_SHARED STV_DEFAULT"
__nv_reservedSMEM_offset_0_alias:
	.zero		0


//--------------------- .nv.global                --------------------------
	.section	.nv.global,"aw",@nobits
.nv.global:
	.type		_ZN40_INTERNAL_13ccb1bc_4_k_cu_7c2cdc5b_263674cute1_E,@object
	.size		_ZN40_INTERNAL_13ccb1bc_4_k_cu_7c2cdc5b_263674cute1_E,(_ZN40_INTERNAL_13ccb1bc_4_k_cu_7c2cdc5b_263674cuda3std3__45__cpo6cbeginE - _ZN40_INTERNAL_13ccb1bc_4_k_cu_7c2cdc5b_263674cute1_E)
_ZN40_INTERNAL_13ccb1bc_4_k_cu_7c2cdc5b_263674cute1_E:
	.zero		1
	.type		_ZN40_INTERNAL_13ccb1bc_4_k_cu_7c2cdc5b_263674cuda3std3__45__cpo6cbeginE,@object
	.size		_ZN40_INTERNAL_13ccb1bc_4_k_cu_7c2cdc5b_263674cuda3std3__45__cpo6cbeginE,(_ZN40_INTERNAL_13ccb1bc_4_k_cu_7c2cdc5b_263674cuda3std3__48in_placeE - _ZN40_INTERNAL_13ccb1bc_4_k_cu_7c2cdc5b_263674cuda3std3__45__cpo6cbeginE)
_ZN40_INTERNAL_13ccb1bc_4_k_cu_7c2cdc5b_263674cuda3std3__45__cpo6cbeginE:
	.zero		1
	.type		_ZN40_INTERNAL_13ccb1bc_4_k_cu_7c2cdc5b_263674cuda3std3__48in_placeE,@object
	.size		_ZN40_INTERNAL_13ccb1bc_4_k_cu_7c2cdc5b_263674cuda3std3__48in_placeE,(_ZN40_INTERNAL_13ccb1bc_4_k_cu_7c2cdc5b_263674cuda3std6ranges3__45__cpo9iter_moveE - _ZN40_INTERNAL_13ccb1bc_4_k_cu_7c2cdc5b_263674cuda3std3__48in_placeE)
_ZN40_INTERNAL_13ccb1bc_4_k_cu_7c2cdc5b_263674cuda3std3__48in_placeE:
	.zero		1
	.type		_ZN40_INTERNAL_13ccb1bc_4_k_cu_7c2cdc5b_263674cuda3std6ranges3__45__cpo9iter_moveE,@object
	.size		_ZN40_INTERNAL_13ccb1bc_4_k_cu_7c2cdc5b_263674cuda3std6ranges3__45__cpo9iter_moveE,(_ZN40_INTERNAL_13ccb1bc_4_k_cu_7c2cdc5b_263674cuda3std3__45__cpo5beginE - _ZN40_INTERNAL_13ccb1bc_4_k_cu_7c2cdc5b_263674cuda3std6ranges3__45__cpo9iter_moveE)
_ZN40_INTERNAL_13ccb1bc_4_k_cu_7c2cdc5b_263674cuda3std6ranges3__45__cpo9iter_moveE:
	.zero		1
	.type		_ZN40_INTERNAL_13ccb1bc_4_k_cu_7c2cdc5b_263674cuda3std3__45__cpo5beginE,@object
	.size		_ZN40_INTERNAL_13ccb1bc_4_k_cu_7c2cdc5b_263674cuda3std3__45__cpo5beginE,(_ZN40_INTERNAL_13ccb1bc_4_k_cu_7c2cdc5b_263674cuda3std3__442_GLOBAL__N__13ccb1bc_4_k_cu_7c2cdc5b_263676ignoreE - _ZN40_INTERNAL_13ccb1bc_4_k_cu_7c2cdc5b_263674cuda3std3__45__cpo5beginE)
_ZN40_INTERNAL_13ccb1bc_4_k_cu_7c2cdc5b_263674cuda3std3__45__cpo5beginE:
	.zero		1
	.type		_ZN40_INTERNAL_13ccb1bc_4_k_cu_7c2cdc5b_263674cuda3std3__442_GLOBAL__N__13ccb1bc_4_k_cu_7c2cdc5b_263676ignoreE,@object
	.size		_ZN40_INTERNAL_13ccb1bc_4_k_cu_7c2cdc5b_263674cuda3std3__442_GLOBAL__N__13ccb1bc_4_k_cu_7c2cdc5b_263676ignoreE,(_ZN40_INTERNAL_13ccb1bc_4_k_cu_7c2cdc5b_263674cute7productE - _ZN40_INTERNAL_13ccb1bc_4_k_cu_7c2cdc5b_263674cuda3std3__442_GLOBAL__N__13ccb1bc_4_k_cu_7c2cdc5b_263676ignoreE)
_ZN40_INTERNAL_13ccb1bc_4_k_cu_7c2cdc5b_263674cuda3std3__442_GLOBAL__N__13ccb1bc_4_k_cu_7c2cdc5b_263676ignoreE:
	.zero		1
	.type		_ZN40_INTERNAL_13ccb1bc_4_k_cu_7c2cdc5b_263674cute7productE,@object
	.size		_ZN40_INTERNAL_13ccb1bc_4_k_cu_7c2cdc5b_263674cute7productE,(_ZN40_INTERNAL_13ccb1bc_4_k_cu_7c2cdc5b_263674cuda3std3__45__cpo3endE - _ZN40_INTERNAL_13ccb1bc_4_k_cu_7c2cdc5b_263674cute7productE)
_ZN40_INTERNAL_13ccb1bc_4_k_cu_7c2cdc5b_263674cute7productE:
	.zero		1
	.type		_ZN40_INTERNAL_13ccb1bc_4_k_cu_7c2cdc5b_263674cuda3std3__45__cpo3endE,@object
	.size		_ZN40_INTERNAL_13ccb1bc_4_k_cu_7c2cdc5b_263674cuda3std3__45__cpo3endE,(_ZN40_INTERNAL_13ccb1bc_4_k_cu_7c2cdc5b_263674cuda3std3__419piecewise_constructE - _ZN40_INTERNAL_13ccb1bc_4_k_cu_7c2cdc5b_263674cuda3std3__45__cpo3endE)
_ZN40_INTERNAL_13ccb1bc_4_k_cu_7c2cdc5b_263674cuda3std3__45__cpo3endE:
	.zero		1
	.type		_ZN40_INTERNAL_13ccb1bc_4_k_cu_7c2cdc5b_263674cuda3std3__419piecewise_constructE,@object
	.size		_ZN40_INTERNAL_13ccb1bc_4_k_cu_7c2cdc5b_263674cuda3std3__419piecewise_constructE,(_ZN40_INTERNAL_13ccb1bc_4_k_cu_7c2cdc5b_263674cuda3std3__45__cpo4cendE - _ZN40_INTERNAL_13ccb1bc_4_k_cu_7c2cdc5b_263674cuda3std3__419piecewise_constructE)
_ZN40_INTERNAL_13ccb1bc_4_k_cu_7c2cdc5b_263674cuda3std3__419piecewise_constructE:
	.zero		1
	.type		_ZN40_INTERNAL_13ccb1bc_4_k_cu_7c2cdc5b_263674cuda3std3__45__cpo4cendE,@object
	.size		_ZN40_INTERNAL_13ccb1bc_4_k_cu_7c2cdc5b_263674cuda3std3__45__cpo4cendE,(_ZN40_INTERNAL_13ccb1bc_4_k_cu_7c2cdc5b_263674cuda3std6ranges3__45__cpo4swapE - _ZN40_INTERNAL_13ccb1bc_4_k_cu_7c2cdc5b_263674cuda3std3__45__cpo4cendE)
_ZN40_INTERNAL_13ccb1bc_4_k_cu_7c2cdc5b_263674cuda3std3__45__cpo4cendE:
	.zero		1
	.type		_ZN40_INTERNAL_13ccb1bc_4_k_cu_7c2cdc5b_263674cuda3std6ranges3__45__cpo4swapE,@object
	.size		_ZN40_INTERNAL_13ccb1bc_4_k_cu_7c2cdc5b_263674cuda3std6ranges3__45__cpo4swapE,(.L_8 - _ZN40_INTERNAL_13ccb1bc_4_k_cu_7c2cdc5b_263674cuda3std6ranges3__45__cpo4swapE)
_ZN40_INTERNAL_13ccb1bc_4_k_cu_7c2cdc5b_263674cuda3std6ranges3__45__cpo4swapE:
	.zero		1
.L_8:


//--------------------- .nv.constant0._ZN7cutlass13device_kernelINS_4gemm6kernel13GemmUniversalIN4cute5tupleIJiiiiEEENS1_10collective13CollectiveMmaINS1_34MainloopSm90TmaGmmaWarpSpecializedILi9ENS5_IJNS4_1CILi1EEESB_SB_EEENS1_32KernelTmaWarpSpecializedPingpongEEENS5_IJNSA_ILi64EEENSA_ILi128EEENSA_ILi32EEEEEENS_10tfloat32_tENS5_IJlSB_lEEESJ_SK_NS4_8TiledMMAINS4_8MMA_AtomIJNS4_4SM904GMMA30MMA_64x128x8_F32TF32TF32_SS_TNILNSO_7ScaleInE1ELSQ_1EEEEEENS4_6LayoutISC_NS5_IJNSA_ILi0EEESU_SU_EEEEENS5_IJNS4_10UnderscoreESX_SX_EEEEENS4_13SM90_TMA_LOADENS4_14ComposedLayoutINS4_7SwizzleILi3ELi4ELi3EEENS4_18smem_ptr_flag_bitsILi32EEENST_INS5_IJNSA_ILi8EEESH_EEENS5_IJSH_SB_EEEEEEEvNS4_8identityES10_S1A_vS1B_EENS_8epilogue10collective6detail29Sm90TmaWarpSpecializedAdapterINS1E_15DefaultEpilogueISJ_SK_SK_NS1D_6thread17LinearCombinationISJ_Li1EffLNS1I_9ScaleType4KindE0ELNS_15FloatRoundStyleE2ESJ_EENS1_15EpilogueDefaultEEEEEvvEEEEvNT_6ParamsE --------------------------
	.section	.nv.constant0._ZN7cutlass13device_kernelINS_4gemm6kernel13GemmUniversalIN4cute5tupleIJiiiiEEENS1_10collective13CollectiveMmaINS1_34MainloopSm90TmaGmmaWarpSpecializedILi9ENS5_IJNS4_1CILi1EEESB_SB_EEENS1_32KernelTmaWarpSpecializedPingpongEEENS5_IJNSA_ILi64EEENSA_ILi128EEENSA_ILi32EEEEEENS_10tfloat32_tENS5_IJlSB_lEEESJ_SK_NS4_8TiledMMAINS4_8MMA_AtomIJNS4_4SM904GMMA30MMA_64x128x8_F32TF32TF32_SS_TNILNSO_7ScaleInE1ELSQ_1EEEEEENS4_6LayoutISC_NS5_IJNSA_ILi0EEESU_SU_EEEEENS5_IJNS4_10UnderscoreESX_SX_EEEEENS4_13SM90_TMA_LOADENS4_14ComposedLayoutINS4_7SwizzleILi3ELi4ELi3EEENS4_18smem_ptr_flag_bitsILi32EEENST_INS5_IJNSA_ILi8EEESH_EEENS5_IJSH_SB_EEEEEEEvNS4_8identityES10_S1A_vS1B_EENS_8epilogue10collective6detail29Sm90TmaWarpSpecializedAdapterINS1E_15DefaultEpilogueISJ_SK_SK_NS1D_6thread17LinearCombinationISJ_Li1EffLNS1I_9ScaleType4KindE0ELNS_15FloatRoundStyleE2ESJ_EENS1_15EpilogueDefaultEEEEEvvEEEEvNT_6ParamsE,"a",@progbits
	.sectionflags	@""
	.align	4
.nv.constant0._ZN7cutlass13device_kernelINS_4gemm6kernel13GemmUniversalIN4cute5tupleIJiiiiEEENS1_10collective13CollectiveMmaINS1_34MainloopSm90TmaGmmaWarpSpecializedILi9ENS5_IJNS4_1CILi1EEESB_SB_EEENS1_32KernelTmaWarpSpecializedPingpongEEENS5_IJNSA_ILi64EEENSA_ILi128EEENSA_ILi32EEEEEENS_10tfloat32_tENS5_IJlSB_lEEESJ_SK_NS4_8TiledMMAINS4_8MMA_AtomIJNS4_4SM904GMMA30MMA_64x128x8_F32TF32TF32_SS_TNILNSO_7ScaleInE1ELSQ_1EEEEEENS4_6LayoutISC_NS5_IJNSA_ILi0EEESU_SU_EEEEENS5_IJNS4_10UnderscoreESX_SX_EEEEENS4_13SM90_TMA_LOADENS4_14ComposedLayoutINS4_7SwizzleILi3ELi4ELi3EEENS4_18smem_ptr_flag_bitsILi32EEENST_INS5_IJNSA_ILi8EEESH_EEENS5_IJSH_SB_EEEEEEEvNS4_8identityES10_S1A_vS1B_EENS_8epilogue10collective6detail29Sm90TmaWarpSpecializedAdapterINS1E_15DefaultEpilogueISJ_SK_SK_NS1D_6thread17LinearCombinationISJ_Li1EffLNS1I_9ScaleType4KindE0ELNS_15FloatRoundStyleE2ESJ_EENS1_15EpilogueDefaultEEEEEvvEEEEvNT_6ParamsE:
	.zero		1664


//--------------------- SYMBOLS --------------------------

	.type		.nv.reservedSmem.offset0,@object
	.size		.nv.reservedSmem.offset0,0x4
	.type		__assertfail,@function
